# CuTe-DSL kernel — source=cudnn_frontend_dsl family=nsa_select
# config = {"dtype": "Float16", "head_dim": 128, "block_size": 32}


// ===== COMPILED SASS (sm_100a) =====

	.target	sm_100a

	.elftype	@"ET_EXEC"


//--------------------- .note.nv.tkinfo           --------------------------
	.section	.note.nv.tkinfo,"",@"SHT_NOTE"
	.sectionflags	@"SHF_NOTE_NV_TKINFO"
	.tkinfo
        /*0018*/ 	.word	0x00000081
        /*0030*/ 	.string	""
        /*0030*/ 	.string	"ptxas"
        /*0030*/ 	.string	"Cuda compilation tools, release 12.9, V12.9.83"
        /*0030*/ 	.string	"Build system must define TOOLS_VERSION_EXTENDED"
        /*0030*/ 	.string	"-O 3 -arch sm_100a "



//--------------------- .note.nv.cuver            --------------------------
	.section	.note.nv.cuver,"",@"SHT_NOTE"
	.sectionflags	@"SHF_NOTE_NV_CUVER"
        /*0018*/ 	.short	0x0001
        /*001a*/ 	.short	0x0064
        /*001c*/ 	.short	0x0001
        /*001e*/ 	.short	0x0000
        /*0020*/ 	.short	0x0001
        /*0022*/ 	.short	0x0000


//--------------------- .nv.info                  --------------------------
	.section	.nv.info,"",@"SHT_CUDA_INFO"
	.align	4


	//----- nvinfo : EIATTR_REGCOUNT
	.align		4
        /*0000*/ 	.byte	0x04, 0x2f
        /*0002*/ 	.short	(.L_1 - .L_0)
	.align		4
.L_0:
        /*0004*/ 	.word	index@(kernel_cutlass_kernel_cudnnnative_sparse_attentionselectionNSA_select_attn_fwd_hmmaHopperSelectAttentionFwd_object_at__CopyAtom_ThrID10_TVLayoutSrc112801_TVLayoutDst112801_Valuetypef16_te_0)
        /*0008*/ 	.word	0x0000009d


	//----- nvinfo : EIATTR_FRAME_SIZE
	.align		4
.L_1:
        /*000c*/ 	.byte	0x04, 0x11
        /*000e*/ 	.short	(.L_3 - .L_2)
	.align		4
.L_2:
        /*0010*/ 	.word	index@(kernel_cutlass_kernel_cudnnnative_sparse_attentionselectionNSA_select_attn_fwd_hmmaHopperSelectAttentionFwd_object_at__CopyAtom_ThrID10_TVLayoutSrc112801_TVLayoutDst112801_Valuetypef16_te_0)
        /*0014*/ 	.word	0x00000000


	//----- nvinfo : EIATTR_MIN_STACK_SIZE
	.align		4
.L_3:
        /*0018*/ 	.byte	0x04, 0x12
        /*001a*/ 	.short	(.L_5 - .L_4)
	.align		4
.L_4:
        /*001c*/ 	.word	index@(kernel_cutlass_kernel_cudnnnative_sparse_attentionselectionNSA_select_attn_fwd_hmmaHopperSelectAttentionFwd_object_at__CopyAtom_ThrID10_TVLayoutSrc112801_TVLayoutDst112801_Valuetypef16_te_0)
        /*0020*/ 	.word	0x00000000
.L_5:


//--------------------- .nv.info.kernel_cutlass_kernel_cudnnnative_sparse_attentionselectionNSA_select_attn_fwd_hmmaHopperSelectAttentionFwd_object_at__CopyAtom_ThrID10_TVLayoutSrc112801_TVLayoutDst112801_Valuetypef16_te_0 --------------------------
	.section	.nv.info.kernel_cutlass_kernel_cudnnnative_sparse_attentionselectionNSA_select_attn_fwd_hmmaHopperSelectAttentionFwd_object_at__CopyAtom_ThrID10_TVLayoutSrc112801_TVLayoutDst112801_Valuetypef16_te_0,"",@"SHT_CUDA_INFO"
	.sectionflags	@""
	.align	4


	//----- nvinfo : EIATTR_CUDA_API_VERSION
	.align		4
        /*0000*/ 	.byte	0x04, 0x37
        /*0002*/ 	.short	(.L_7 - .L_6)
.L_6:
        /*0004*/ 	.word	0x00000081


	//----- nvinfo : EIATTR_KPARAM_INFO
	.align		4
.L_7:
        /*0008*/ 	.byte	0x04, 0x17
        /*000a*/ 	.short	(.L_9 - .L_8)
.L_8:
        /*000c*/ 	.word	0x00000000
        /*0010*/ 	.short	0x0009
        /*0012*/ 	.short	0x0228
        /*0014*/ 	.byte	0x00, 0xf0, 0x11, 0x00


	//----- nvinfo : EIATTR_KPARAM_INFO
	.align		4
.L_9:
        /*0018*/ 	.byte	0x04, 0x17
        /*001a*/ 	.short	(.L_11 - .L_10)
.L_10:
        /*001c*/ 	.word	0x00000000
        /*0020*/ 	.short	0x0008
        /*0022*/ 	.short	0x0220
        /*0024*/ 	.byte	0x00, 0xf0, 0x21, 0x00


	//----- nvinfo : EIATTR_KPARAM_INFO
	.align		4
.L_11:
        /*0028*/ 	.byte	0x04, 0x17
        /*002a*/ 	.short	(.L_13 - .L_12)
.L_12:
        /*002c*/ 	.word	0x00000000
        /*0030*/ 	.short	0x0007
        /*0032*/ 	.short	0x0218
        /*0034*/ 	.byte	0x00, 0xf0, 0x21, 0x00


	//----- nvinfo : EIATTR_KPARAM_INFO
	.align		4
.L_13:
        /*0038*/ 	.byte	0x04, 0x17
        /*003a*/ 	.short	(.L_15 - .L_14)
.L_14:
        /*003c*/ 	.word	0x00000000
        /*0040*/ 	.short	0x0006
        /*0042*/ 	.short	0x0210
        /*0044*/ 	.byte	0x00, 0xf0, 0x21, 0x00


	//----- nvinfo : EIATTR_KPARAM_INFO
	.align		4
.L_15:
        /*0048*/ 	.byte	0x04, 0x17
        /*004a*/ 	.short	(.L_17 - .L_16)
.L_16:
        /*004c*/ 	.word	0x00000000
        /*0050*/ 	.short	0x0005
        /*0052*/ 	.short	0x0208
        /*0054*/ 	.byte	0x00, 0xf0, 0x21, 0x00


	//----- nvinfo : EIATTR_KPARAM_INFO
	.align		4
.L_17:
        /*0058*/ 	.byte	0x04, 0x17
        /*005a*/ 	.short	(.L_19 - .L_18)
.L_18:
        /*005c*/ 	.word	0x00000000
        /*0060*/ 	.short	0x0004
        /*0062*/ 	.short	0x0200
        /*0064*/ 	.byte	0x00, 0xf0, 0x21, 0x00


	//----- nvinfo : EIATTR_KPARAM_INFO
	.align		4
.L_19:
        /*0068*/ 	.byte	0x04, 0x17
        /*006a*/ 	.short	(.L_21 - .L_20)
.L_20:
        /*006c*/ 	.word	0x00000000
        /*0070*/ 	.short	0x0003
        /*0072*/ 	.short	0x0180
        /*0074*/ 	.byte	0x00, 0xf0, 0x01, 0x02


	//----- nvinfo : EIATTR_KPARAM_INFO
	.align		4
.L_21:
        /*0078*/ 	.byte	0x04, 0x17
        /*007a*/ 	.short	(.L_23 - .L_22)
.L_22:
        /*007c*/ 	.word	0x00000000
        /*0080*/ 	.short	0x0002
        /*0082*/ 	.short	0x0100
        /*0084*/ 	.byte	0x00, 0xf0, 0x01, 0x02


	//----- nvinfo : EIATTR_KPARAM_INFO
	.align		4
.L_23:
        /*0088*/ 	.byte	0x04, 0x17
        /*008a*/ 	.short	(.L_25 - .L_24)
.L_24:
        /*008c*/ 	.word	0x00000000
        /*0090*/ 	.short	0x0001
        /*0092*/ 	.short	0x0080
        /*0094*/ 	.byte	0x00, 0xf0, 0x01, 0x02


	//----- nvinfo : EIATTR_KPARAM_INFO
	.align		4
.L_25:
        /*0098*/ 	.byte	0x04, 0x17
        /*009a*/ 	.short	(.L_27 - .L_26)
.L_26:
        /*009c*/ 	.word	0x00000000
        /*00a0*/ 	.short	0x0000
        /*00a2*/ 	.short	0x0000
        /*00a4*/ 	.byte	0x00, 0xf0, 0x01, 0x02


	//----- nvinfo : EIATTR_SPARSE_MMA_MASK
	.align		4
.L_27:
        /*00a8*/ 	.byte	0x03, 0x50
        /*00aa*/ 	.short	0x0000


	//----- nvinfo : EIATTR_MAXREG_COUNT
	.align		4
        /*00ac*/ 	.byte	0x03, 0x1b
        /*00ae*/ 	.short	0x00ff


	//----- nvinfo : EIATTR_NUM_BARRIERS
	.align		4
        /*00b0*/ 	.byte	0x02, 0x4c
        /*00b2*/ 	.byte	0x01
	.zero		1


	//----- nvinfo : EIATTR_INT_WARP_WIDE_INSTR_OFFSETS
	.align		4
        /*00b4*/ 	.byte	0x04, 0x31
        /*00b6*/ 	.short	(.L_29 - .L_28)


	//   ....[0]....
.L_28:
        /*00b8*/ 	.word	0x00000120


	//   ....[1]....
        /*00bc*/ 	.word	0x00000140


	//   ....[2]....
        /*00c0*/ 	.word	0x00000150


	//   ....[3]....
        /*00c4*/ 	.word	0x00000160


	//   ....[4]....
        /*00c8*/ 	.word	0x00000200


	//   ....[5]....
        /*00cc*/ 	.word	0x00000210


	//   ....[6]....
        /*00d0*/ 	.word	0x000002e0


	//   ....[7]....
        /*00d4*/ 	.word	0x00000670


	//   ....[8]....
        /*00d8*/ 	.word	0x00000680


	//   ....[9]....
        /*00dc*/ 	.word	0x00000770


	//   ....[10]....
        /*00e0*/ 	.word	0x00000780


	//   ....[11]....
        /*00e4*/ 	.word	0x00000850


	//   ....[12]....
        /*00e8*/ 	.word	0x00000860


	//   ....[13]....
        /*00ec*/ 	.word	0x00000930


	//   ....[14]....
        /*00f0*/ 	.word	0x00000940


	//   ....[15]....
        /*00f4*/ 	.word	0x00000a10


	//   ....[16]....
        /*00f8*/ 	.word	0x00000a20


	//   ....[17]....
        /*00fc*/ 	.word	0x00000af0


	//   ....[18]....
        /*0100*/ 	.word	0x00000b00


	//   ....[19]....
        /*0104*/ 	.word	0x00000bd0


	//   ....[20]....
        /*0108*/ 	.word	0x00000be0


	//   ....[21]....
        /*010c*/ 	.word	0x00000cb0


	//   ....[22]....
        /*0110*/ 	.word	0x00000cc0


	//   ....[23]....
        /*0114*/ 	.word	0x00000d90


	//   ....[24]....
        /*0118*/ 	.word	0x00000da0


	//   ....[25]....
        /*011c*/ 	.word	0x00000e70


	//   ....[26]....
        /*0120*/ 	.word	0x00000e80


	//   ....[27]....
        /*0124*/ 	.word	0x00000f50


	//   ....[28]....
        /*0128*/ 	.word	0x00000f60


	//   ....[29]....
        /*012c*/ 	.word	0x00001030


	//   ....[30]....
        /*0130*/ 	.word	0x00001040


	//   ....[31]....
        /*0134*/ 	.word	0x00001110


	//   ....[32]....
        /*0138*/ 	.word	0x00001120


	//   ....[33]....
        /*013c*/ 	.word	0x000011f0


	//   ....[34]....
        /*0140*/ 	.word	0x00001200


	//   ....[35]....
        /*0144*/ 	.word	0x000012d0


	//   ....[36]....
        /*0148*/ 	.word	0x000012e0


	//   ....[37]....
        /*014c*/ 	.word	0x000013b0


	//   ....[38]....
        /*0150*/ 	.word	0x000013c0


	//   ....[39]....
        /*0154*/ 	.word	0x00001520


	//   ....[40]....
        /*0158*/ 	.word	0x00001530


	//   ....[41]....
        /*015c*/ 	.word	0x000016e0


	//   ....[42]....
        /*0160*/ 	.word	0x000016f0


	//   ....[43]....
        /*0164*/ 	.word	0x00001e60


	//   ....[44]....
        /*0168*/ 	.word	0x00001e70


	//   ....[45]....
        /*016c*/ 	.word	0x00001ff0


	//   ....[46]....
        /*0170*/ 	.word	0x00002000


	//   ....[47]....
        /*0174*/ 	.word	0x00002700


	//   ....[48]....
        /*0178*/ 	.word	0x00002740


	//   ....[49]....
        /*017c*/ 	.word	0x00002890


	//   ....[50]....
        /*0180*/ 	.word	0x000028a0


	//----- nvinfo : EIATTR_COOP_GROUP_MASK_REGIDS
	.align		4
.L_29:
        /*0184*/ 	.byte	0x04, 0x29
        /*0186*/ 	.short	(.L_31 - .L_30)


	//   ....[0]....
.L_30:
        /*0188*/ 	.word	0x05000081


	//   ....[1]....
        /*018c*/ 	.word	0x05000050


	//   ....[2]....
        /*0190*/ 	.word	0x05000063


	//   ....[3]....
        /*0194*/ 	.word	0x0500006a


	//   ....[4]....
        /*0198*/ 	.word	0x05000074


	//   ....[5]....
        /*019c*/ 	.word	0x05000074


	//   ....[6]....
        /*01a0*/ 	.word	0x05000074


	//   ....[7]....
        /*01a4*/ 	.word	0x05000074


	//----- nvinfo : EIATTR_COOP_GROUP_INSTR_OFFSETS
	.align		4
.L_31:
        /*01a8*/ 	.byte	0x04, 0x28
        /*01aa*/ 	.short	(.L_33 - .L_32)


	//   ....[0]....
.L_32:
        /*01ac*/ 	.word	0x00002b70


	//   ....[1]....
        /*01b0*/ 	.word	0x00002b90


	//   ....[2]....
        /*01b4*/ 	.word	0x00002de0


	//   ....[3]....
        /*01b8*/ 	.word	0x00002e00


	//   ....[4]....
        /*01bc*/ 	.word	0x000047f0


	//   ....[5]....
        /*01c0*/ 	.word	0x00004890


	//   ....[6]....
        /*01c4*/ 	.word	0x00004b10


	//   ....[7]....
        /*01c8*/ 	.word	0x00004b80


	//----- nvinfo : EIATTR_VRC_CTA_INIT_COUNT
	.align		4
.L_33:
        /*01cc*/ 	.byte	0x02, 0x4a
	.zero		1
	.zero		1


	//----- nvinfo : EIATTR_MBARRIER_INSTR_OFFSETS
	.align		4
        /*01d0*/ 	.byte	0x04, 0x39
        /*01d2*/ 	.short	(.L_35 - .L_34)


	//   ....[0]....
.L_34:
        /*01d4*/ 	.word	0x000002c0
        /*01d8*/ 	.word	0x000000ff
        /*01dc*/ 	.word	0x00000000
        /*01e0*/ 	.short	0x0100
        /*01e2*/ 	.byte	0x08
	.zero		1


	//   ....[1]....
        /*01e4*/ 	.word	0x000002f0
        /*01e8*/ 	.word	0x000000ff
        /*01ec*/ 	.word	0x00000008
        /*01f0*/ 	.short	0x0100
        /*01f2*/ 	.byte	0x08
	.zero		1


	//   ....[2]....
        /*01f4*/ 	.word	0x00000320
        /*01f8*/ 	.word	0x000000ff
        /*01fc*/ 	.word	0x00000020
        /*0200*/ 	.short	0x0100
        /*0202*/ 	.byte	0x09
	.zero		1


	//   ....[3]....
        /*0204*/ 	.word	0x00000330
        /*0208*/ 	.word	0x000000ff
        /*020c*/ 	.word	0x00000028
        /*0210*/ 	.short	0x0100
        /*0212*/ 	.byte	0x09
	.zero		1


	//   ....[4]....
        /*0214*/ 	.word	0x00000360
        /*0218*/ 	.word	0x000000ff
        /*021c*/ 	.word	0x00000010
        /*0220*/ 	.short	0x0100
        /*0222*/ 	.byte	0x0a
	.zero		1


	//   ....[5]....
        /*0224*/ 	.word	0x00000370
        /*0228*/ 	.word	0x000000ff
        /*022c*/ 	.word	0x00000018
        /*0230*/ 	.short	0x0100
        /*0232*/ 	.byte	0x0a
	.zero		1


	//   ....[6]....
        /*0234*/ 	.word	0x00000610
        /*0238*/ 	.word	0x00000007
        /*023c*/ 	.word	0x00000028
        /*0240*/ 	.short	0x010a
        /*0242*/ 	.byte	0xff
	.zero		1


	//   ....[7]....
        /*0244*/ 	.word	0x00001490
        /*0248*/ 	.word	0x00000007
        /*024c*/ 	.word	0x00000008
        /*0250*/ 	.short	0x010a
        /*0252*/ 	.byte	0xff
	.zero		1


	//   ....[8]....
        /*0254*/ 	.word	0x000019a0
        /*0258*/ 	.word	0x00000000
        /*025c*/ 	.word	0x00000020
        /*0260*/ 	.short	0x010a
        /*0262*/ 	.byte	0xff
	.zero		1


	//   ....[9]....
        /*0264*/ 	.word	0x000019d0
        /*0268*/ 	.word	0x00000000
        /*026c*/ 	.word	0x00000020
        /*0270*/ 	.short	0x010a
        /*0272*/ 	.byte	0xff
	.zero		1


	//   ....[10]....
        /*0274*/ 	.word	0x00001c00
        /*0278*/ 	.word	0x00000000
        /*027c*/ 	.word	0x00000000
        /*0280*/ 	.short	0x010a
        /*0282*/ 	.byte	0xff
	.zero		1


	//   ....[11]....
        /*0284*/ 	.word	0x00001d10
        /*0288*/ 	.word	0x00000003
        /*028c*/ 	.word	0x00000000
        /*0290*/ 	.short	0x010a
        /*0292*/ 	.byte	0xff
	.zero		1


	//   ....[12]....
        /*0294*/ 	.word	0x00001db0
        /*0298*/ 	.word	0x00000047
        /*029c*/ 	.word	0x00000018
        /*02a0*/ 	.short	0x010a
        /*02a2*/ 	.byte	0xff
	.zero		1


	//   ....[13]....
        /*02a4*/ 	.word	0x00002570
        /*02a8*/ 	.word	0x00000000
        /*02ac*/ 	.word	0x00000008
        /*02b0*/ 	.short	0x0101
        /*02b2*/ 	.byte	0xff
	.zero		1


	//   ....[14]....
        /*02b4*/ 	.word	0x00002650
        /*02b8*/ 	.word	0x00000000
        /*02bc*/ 	.word	0x00000008
        /*02c0*/ 	.short	0x010a
        /*02c2*/ 	.byte	0xff
	.zero		1


	//   ....[15]....
        /*02c4*/ 	.word	0x000030d0
        /*02c8*/ 	.word	0x00000000
        /*02cc*/ 	.word	0x00000010
        /*02d0*/ 	.short	0x010a
        /*02d2*/ 	.byte	0xff
	.zero		1


	//   ....[16]....
        /*02d4*/ 	.word	0x000030f0
        /*02d8*/ 	.word	0x00000000
        /*02dc*/ 	.word	0x00000010
        /*02e0*/ 	.short	0x010a
        /*02e2*/ 	.byte	0xff
	.zero		1


	//   ....[17]....
        /*02e4*/ 	.word	0x00003550
        /*02e8*/ 	.word	0x00000000
        /*02ec*/ 	.word	0x00000000
        /*02f0*/ 	.short	0x010a
        /*02f2*/ 	.byte	0xff
	.zero		1


	//   ....[18]....
        /*02f4*/ 	.word	0x00003580
        /*02f8*/ 	.word	0x00000000
        /*02fc*/ 	.word	0x00000018
        /*0300*/ 	.short	0x0101
        /*0302*/ 	.byte	0xff
	.zero		1


	//   ....[19]....
        /*0304*/ 	.word	0x00004560
        /*0308*/ 	.word	0x00000007
        /*030c*/ 	.word	0x00000028
        /*0310*/ 	.short	0x010a
        /*0312*/ 	.byte	0xff
	.zero		1


	//   ....[20]....
        /*0314*/ 	.word	0x000045d0
        /*0318*/ 	.word	0x00000007
        /*031c*/ 	.word	0x00000008
        /*0320*/ 	.short	0x010a
        /*0322*/ 	.byte	0xff
	.zero		1


	//   ....[21]....
        /*0324*/ 	.word	0x00004620
        /*0328*/ 	.word	0x00000000
        /*032c*/ 	.word	0x00000020
        /*0330*/ 	.short	0x010a
        /*0332*/ 	.byte	0xff
	.zero		1


	//   ....[22]....
        /*0334*/ 	.word	0x00004680
        /*0338*/ 	.word	0x00000003
        /*033c*/ 	.word	0x00000000
        /*0340*/ 	.short	0x010a
        /*0342*/ 	.byte	0xff
	.zero		1


	//   ....[23]....
        /*0344*/ 	.word	0x000046e0
        /*0348*/ 	.word	0x00000047
        /*034c*/ 	.word	0x00000018
        /*0350*/ 	.short	0x010a
        /*0352*/ 	.byte	0xff
	.zero		1


	//   ....[24]....
        /*0354*/ 	.word	0x00004740
        /*0358*/ 	.word	0x00000000
        /*035c*/ 	.word	0x00000008
        /*0360*/ 	.short	0x010a
        /*0362*/ 	.byte	0xff
	.zero		1


	//   ....[25]....
        /*0364*/ 	.word	0x00004bc0
        /*0368*/ 	.word	0x00000000
        /*036c*/ 	.word	0x00000010
        /*0370*/ 	.short	0x010a
        /*0372*/ 	.byte	0xff
	.zero		1


	//----- nvinfo : EIATTR_NUM_MBARRIERS
	.align		4
.L_35:
        /*0374*/ 	.byte	0x03, 0x38
        /*0376*/ 	.short	0x0006


	//----- nvinfo : EIATTR_EXIT_INSTR_OFFSETS
	.align		4
        /*0378*/ 	.byte	0x04, 0x1c
        /*037a*/ 	.short	(.L_37 - .L_36)


	//   ....[0]....
.L_36:
        /*037c*/ 	.word	0x000004e0


	//   ....[1]....
        /*0380*/ 	.word	0x00004530


	//----- nvinfo : EIATTR_REQNTID
	.align		4
.L_37:
        /*0384*/ 	.byte	0x04, 0x10
        /*0386*/ 	.short	(.L_39 - .L_38)
.L_38:
        /*0388*/ 	.word	0x00000020
        /*038c*/ 	.word	0x00000001
        /*0390*/ 	.word	0x00000001


	//----- nvinfo : EIATTR_CRS_STACK_SIZE
	.align		4
.L_39:
        /*0394*/ 	.byte	0x04, 0x1e
        /*0396*/ 	.short	(.L_41 - .L_40)
.L_40:
        /*0398*/ 	.word	0x00000000


	//----- nvinfo : EIATTR_CBANK_PARAM_SIZE
	.align		4
.L_41:
        /*039c*/ 	.byte	0x03, 0x19
        /*039e*/ 	.short	0x022c


	//----- nvinfo : EIATTR_PARAM_CBANK
	.align		4
        /*03a0*/ 	.byte	0x04, 0x0a
        /*03a2*/ 	.short	(.L_43 - .L_42)
	.align		4
.L_42:
        /*03a4*/ 	.word	index@(.nv.constant0.kernel_cutlass_kernel_cudnnnative_sparse_attentionselectionNSA_select_attn_fwd_hmmaHopperSelectAttentionFwd_object_at__CopyAtom_ThrID10_TVLayoutSrc112801_TVLayoutDst112801_Valuetypef16_te_0)
        /*03a8*/ 	.short	0x0380
        /*03aa*/ 	.short	0x022c


	//----- nvinfo : EIATTR_SW_WAR
	.align		4
.L_43:
        /*03ac*/ 	.byte	0x04, 0x36
        /*03ae*/ 	.short	(.L_45 - .L_44)
.L_44:
        /*03b0*/ 	.word	0x00000008
.L_45:


//--------------------- .nv.compat                --------------------------
	.section	.nv.compat,"",@"SHT_CUDA_COMPAT_INFO"
	.align	4
        /*0000*/ 	.byte	0x02, 0x02, 0x02, 0x00, 0x02, 0x05, 0x05, 0x00, 0x02, 0x03, 0x01, 0x00, 0x02, 0x06, 0x01, 0x00


//--------------------- .nv.callgraph             --------------------------
	.section	.nv.callgraph,"",@"SHT_CUDA_CALLGRAPH"
	.align	4
	.sectionentsize	8
	.align		4
        /*0000*/ 	.word	0x00000000
	.align		4
        /*0004*/ 	.word	0xffffffff
	.align		4
        /*0008*/ 	.word	0x00000000
	.align		4
        /*000c*/ 	.word	0xfffffffe
	.align		4
        /*0010*/ 	.word	0x00000000
	.align		4
        /*0014*/ 	.word	0xfffffffd
	.align		4
        /*0018*/ 	.word	0x00000000
	.align		4
        /*001c*/ 	.word	0xfffffffc


//--------------------- .text.kernel_cutlass_kernel_cudnnnative_sparse_attentionselectionNSA_select_attn_fwd_hmmaHopperSelectAttentionFwd_object_at__CopyAtom_ThrID10_TVLayoutSrc112801_TVLayoutDst112801_Valuetypef16_te_0 --------------------------
	.section	.text.kernel_cutlass_kernel_cudnnnative_sparse_attentionselectionNSA_select_attn_fwd_hmmaHopperSelectAttentionFwd_object_at__CopyAtom_ThrID10_TVLayoutSrc112801_TVLayoutDst112801_Valuetypef16_te_0,"ax",@progbits
	.align	128
        .global         kernel_cutlass_kernel_cudnnnative_sparse_attentionselectionNSA_select_attn_fwd_hmmaHopperSelectAttentionFwd_object_at__CopyAtom_ThrID10_TVLayoutSrc112801_TVLayoutDst112801_Valuetypef16_te_0
        .type           kernel_cutlass_kernel_cudnnnative_sparse_attentionselectionNSA_select_attn_fwd_hmmaHopperSelectAttentionFwd_object_at__CopyAtom_ThrID10_TVLayoutSrc112801_TVLayoutDst112801_Valuetypef16_te_0,@function
        .size           kernel_cutlass_kernel_cudnnnative_sparse_attentionselectionNSA_select_attn_fwd_hmmaHopperSelectAttentionFwd_object_at__CopyAtom_ThrID10_TVLayoutSrc112801_TVLayoutDst112801_Valuetypef16_te_0,(.L_x_79 - kernel_cutlass_kernel_cudnnnative_sparse_attentionselectionNSA_select_attn_fwd_hmmaHopperSelectAttentionFwd_object_at__CopyAtom_ThrID10_TVLayoutSrc112801_TVLayoutDst112801_Valuetypef16_te_0)
        .other          kernel_cutlass_kernel_cudnnnative_sparse_attentionselectionNSA_select_attn_fwd_hmmaHopperSelectAttentionFwd_object_at__CopyAtom_ThrID10_TVLayoutSrc112801_TVLayoutDst112801_Valuetypef16_te_0,@"STO_CUDA_ENTRY STV_DEFAULT"
kernel_cutlass_kernel_cudnnnative_sparse_attentionselectionNSA_select_attn_fwd_hmmaHopperSelectAttentionFwd_object_at__CopyAtom_ThrID10_TVLayoutSrc112801_TVLayoutDst112801_Valuetypef16_te_0:
.text.kernel_cutlass_kernel_cudnnnative_sparse_attentionselectionNSA_select_attn_fwd_hmmaHopperSelectAttentionFwd_object_at__CopyAtom_ThrID10_TVLayoutSrc112801_TVLayoutDst112801_Valuetypef16_te_0:
[----:B------:R-:W1:Y:S01]  /*0000*/  LDC R1, c[0x0][0x37c] ;  /* 0x0000df00ff017b82 */ /* 0x000e620000000800 */
[----:B------:R-:W2:Y:S07]  /*0010*/  S2R R3, SR_TID.X ;  /* 0x0000000000037919 */ /* 0x000eae0000002100 */
[----:B------:R-:W3:Y:S01]  /*0020*/  LDC.64 R4, c[0x0][0x590] ;  /* 0x00016400ff047b82 */ /* 0x000ee20000000a00 */
[----:B------:R-:W-:Y:S01]  /*0030*/  BSSY.RECONVERGENT B0, `(.L_x_0) ;  /* 0x000000e000007945 */ /* 0x000fe20003800200 */
[----:B------:R-:W4:Y:S01]  /*0040*/  S2R R7, SR_CTAID.Z ;  /* 0x0000000000077919 */ /* 0x000f220000002700 */
[----:B--2---:R-:W-:-:S04]  /*0050*/  SHF.R.U32.HI R148, RZ, 0x5, R3 ;  /* 0x00000005ff947819 */ /* 0x004fc80000011603 */
[----:B------:R-:W-:-:S13]  /*0060*/  ISETP.NE.AND P2, PT, R148, RZ, PT ;  /* 0x000000ff9400720c */ /* 0x000fda0003f45270 */
[----:B-1--4-:R-:W-:Y:S05]  /*0070*/  @P2 BRA `(.L_x_1) ;  /* 0x0000000000242947 */ /* 0x012fea0003800000 */
[----:B------:R-:W1:Y:S02]  /*0080*/  LDCU.64 UR4, c[0x0][0x348] ;  /* 0x00006900ff0477ac */ /* 0x000e640008000a00 */
[----:B-1----:R-:W-:Y:S02]  /*0090*/  UIADD3 UR6, UP0, UPT, UR4, 0x80, URZ ;  /* 0x0000008004067890 */ /* 0x002fe4000ff1e0ff */
[----:B------:R1:W-:Y:S01]  /*00a0*/  UTMACCTL.PF [UR4] ;  /* 0x00000000040079b9 */ /* 0x0003e20008040000 */
[----:B------:R-:W-:Y:S02]  /*00b0*/  UIADD3 UR8, UP1, UPT, UR4, 0x180, URZ ;  /* 0x0000018004087890 */ /* 0x000fe4000ff3e0ff */
[----:B------:R-:W-:Y:S02]  /*00c0*/  UIADD3.X UR7, UPT, UPT, URZ, UR5, URZ, UP0, !UPT ;  /* 0x00000005ff077290 */ /* 0x000fe400087fe4ff */
[----:B------:R-:W-:-:S07]  /*00d0*/  UIADD3.X UR9, UPT, UPT, URZ, UR5, URZ, UP1, !UPT ;  /* 0x00000005ff097290 */ /* 0x000fce0008ffe4ff */
[----:B------:R1:W-:Y:S02]  /*00e0*/  UTMACCTL.PF [UR6] ;  /* 0x00000000060079b9 */ /* 0x0003e40008040000 */
[----:B------:R1:W-:Y:S02]  /*00f0*/  UTMACCTL.PF [UR8] ;  /* 0x00000000080079b9 */ /* 0x0003e40008040000 */
[----:B-1----:R-:W-:Y:S01]  /*0100*/  NOP ;  /* 0x0000000000007918 */ /* 0x002fe20000000000 */
.L_x_1:
[----:B------:R-:W-:Y:S05]  /*0110*/  BSYNC.RECONVERGENT B0 ;  /* 0x0000000000007941 */ /* 0x000fea0003800200 */
.L_x_0:
[----:B------:R-:W-:Y:S01]  /*0120*/  VOTEU.ALL UP3, P2 ;  /* 0x0000000000ff7886 */ /* 0x000fe20001060000 */
[----:B------:R-:W-:Y:S01]  /*0130*/  UMOV UR12, 0x1 ;  /* 0x00000001000c7882 */ /* 0x000fe20000000000 */
[----:B------:R-:W-:Y:S01]  /*0140*/  VOTEU.ALL UP2, P2 ;  /* 0x0000000000ff7886 */ /* 0x000fe20001040000 */
[----:B------:R-:W-:Y:S01]  /*0150*/  VOTEU.ALL UP1, P2 ;  /* 0x0000000000ff7886 */ /* 0x000fe20001020000 */
[----:B------:R-:W-:Y:S01]  /*0160*/  VOTEU.ALL UP0, P2 ;  /* 0x0000000000ff7886 */ /* 0x000fe20001000000 */
[----:B------:R-:W1:Y:S01]  /*0170*/  @!UP3 S2UR UR8, SR_CgaCtaId ;  /* 0x000000000008b9c3 */ /* 0x000e620000008800 */
[----:B------:R-:W-:Y:S01]  /*0180*/  @!UP3 UMOV UR4, 0x400 ;  /* 0x000004000004b882 */ /* 0x000fe20000000000 */
[----:B------:R-:W-:-:S04]  /*0190*/  @!UP3 UIADD3 UR14, UPT, UPT, -UR12, 0x100000, URZ ;  /* 0x001000000c0eb890 */ /* 0x000fc8000fffe1ff */
[----:B------:R-:W-:Y:S02]  /*01a0*/  @!UP3 USHF.L.U32 UR15, UR14, 0xb, URZ ;  /* 0x0000000b0e0fb899 */ /* 0x000fe400080006ff */
[----:B------:R-:W-:Y:S01]  /*01b0*/  @!UP3 USHF.L.U32 UR14, UR14, 0x1, URZ ;  /* 0x000000010e0eb899 */ /* 0x000fe200080006ff */
[----:B------:R-:W-:Y:S01]  /*01c0*/  @!UP3 UMOV UR10, 0x400 ;  /* 0x00000400000ab882 */ /* 0x000fe20000000000 */
[----:B------:R-:W-:-:S04]  /*01d0*/  @!UP3 UIADD3 UR16, UPT, UPT, -UR12, 0x100000, URZ ;  /* 0x001000000c10b890 */ /* 0x000fc8000fffe1ff */
[----:B------:R-:W-:Y:S02]  /*01e0*/  @!UP3 USHF.L.U32 UR17, UR16, 0xb, URZ ;  /* 0x0000000b1011b899 */ /* 0x000fe400080006ff */
[----:B------:R-:W-:Y:S01]  /*01f0*/  @!UP3 USHF.L.U32 UR16, UR16, 0x1, URZ ;  /* 0x000000011010b899 */ /* 0x000fe200080006ff */
[----:B------:R-:W-:Y:S01]  /*0200*/  VOTEU.ALL UP4, P2 ;  /* 0x0000000000ff7886 */ /* 0x000fe20001080000 */
[----:B------:R-:W-:Y:S01]  /*0210*/  VOTEU.ALL UP5, P2 ;  /* 0x0000000000ff7886 */ /* 0x000fe200010a0000 */
[----:B------:R-:W2:Y:S01]  /*0220*/  LDCU.64 UR6, c[0x0][0x358] ;  /* 0x00006b00ff0677ac */ /* 0x000ea20008000a00 */
[----:B------:R-:W4:Y:S01]  /*0230*/  @!UP3 S2UR UR5, SR_CgaCtaId ;  /* 0x000000000005b9c3 */ /* 0x000f220000008800 */
[----:B---3--:R-:W-:-:S07]  /*0240*/  IMAD.WIDE.U32 R4, R7, 0x4, R4 ;  /* 0x0000000407047825 */ /* 0x008fce00078e0004 */
[----:B------:R-:W3:Y:S01]  /*0250*/  @!UP3 S2UR UR11, SR_CgaCtaId ;  /* 0x00000000000bb9c3 */ /* 0x000ee20000008800 */
[----:B-1----:R-:W-:Y:S02]  /*0260*/  @!UP3 ULEA UR8, UR8, UR4, 0x18 ;  /* 0x000000040808b291 */ /* 0x002fe4000f8ec0ff */
[----:B----4-:R-:W-:Y:S02]  /*0270*/  @!UP3 ULEA UR9, UR5, UR4, 0x18 ;  /* 0x000000040509b291 */ /* 0x010fe4000f8ec0ff */
[----:B------:R-:W-:-:S04]  /*0280*/  @!UP3 UIADD3 UR4, UPT, UPT, -UR12, 0x100000, URZ ;  /* 0x001000000c04b890 */ /* 0x000fc8000fffe1ff */
[----:B------:R-:W-:Y:S02]  /*0290*/  @!UP3 USHF.L.U32 UR5, UR4, 0xb, URZ ;  /* 0x0000000b0405b899 */ /* 0x000fe400080006ff */
[----:B------:R-:W-:Y:S01]  /*02a0*/  @!UP3 USHF.L.U32 UR4, UR4, 0x1, URZ ;  /* 0x000000010404b899 */ /* 0x000fe200080006ff */
[----:B------:R-:W1:Y:S02]  /*02b0*/  FENCE.VIEW.ASYNC.S ;  /* 0x00000000000073c6 */ /* 0x000e640000000000 */
[----:B-1----:R1:W4:Y:S01]  /*02c0*/  @!UP2 SYNCS.EXCH.64 URZ, [UR8], UR14 ;  /* 0x0000000e08ffa5b2 */ /* 0x0023220008000100 */
[----:B---3--:R-:W-:Y:S01]  /*02d0*/  @!UP3 ULEA UR10, UR11, UR10, 0x18 ;  /* 0x0000000a0b0ab291 */ /* 0x008fe2000f8ec0ff */
[----:B------:R-:W-:Y:S01]  /*02e0*/  VOTEU.ALL UP3, P2 ;  /* 0x0000000000ff7886 */ /* 0x000fe20001060000 */
[----:B------:R1:W4:Y:S01]  /*02f0*/  @!UP1 SYNCS.EXCH.64 URZ, [UR8+0x8], UR14 ;  /* 0x0000080e08ff95b2 */ /* 0x0003220008000100 */
[----:B------:R-:W-:Y:S01]  /*0300*/  NOP ;  /* 0x0000000000007918 */ /* 0x000fe20000000000 */
[----:B----4-:R-:W-:Y:S06]  /*0310*/  BAR.SYNC.DEFER_BLOCKING 0x0 ;  /* 0x0000000000007b1d */ /* 0x010fec0000010000 */
[----:B------:R1:W3:Y:S01]  /*0320*/  @!UP0 SYNCS.EXCH.64 URZ, [UR9+0x20], UR16 ;  /* 0x0000201009ff85b2 */ /* 0x0002e20008000100 */
[----:B------:R1:W3:Y:S01]  /*0330*/  @!UP3 SYNCS.EXCH.64 URZ, [UR9+0x28], UR16 ;  /* 0x0000281009ffb5b2 */ /* 0x0002e20008000100 */
[----:B------:R-:W-:Y:S01]  /*0340*/  NOP ;  /* 0x0000000000007918 */ /* 0x000fe20000000000 */
[----:B---3--:R-:W-:Y:S06]  /*0350*/  BAR.SYNC.DEFER_BLOCKING 0x0 ;  /* 0x0000000000007b1d */ /* 0x008fec0000010000 */
[----:B------:R1:W3:Y:S01]  /*0360*/  @!UP4 SYNCS.EXCH.64 URZ, [UR10+0x10], UR4 ;  /* 0x000010040affc5b2 */ /* 0x0002e20008000100 */
[----:B------:R1:W3:Y:S01]  /*0370*/  @!UP5 SYNCS.EXCH.64 URZ, [UR10+0x18], UR4 ;  /* 0x000018040affd5b2 */ /* 0x0002e20008000100 */
[----:B------:R-:W-:Y:S01]  /*0380*/  NOP ;  /* 0x0000000000007918 */ /* 0x000fe20000000000 */
[----:B---3--:R-:W-:Y:S06]  /*0390*/  BAR.SYNC.DEFER_BLOCKING 0x0 ;  /* 0x0000000000007b1d */ /* 0x008fec0000010000 */
[----:B--2---:R-:W2:Y:S01]  /*03a0*/  LDG.E R147, desc[UR6][R4.64] ;  /* 0x0000000604937981 */ /* 0x004ea2000c1e1900 */
[----:B------:R-:W-:Y:S01]  /*03b0*/  ISETP.GT.U32.AND P0, PT, R3, 0xf, PT ;  /* 0x0000000f0300780c */ /* 0x000fe20003f04070 */
[----:B------:R-:W2:Y:S01]  /*03c0*/  S2UR UR12, SR_CTAID.X ;  /* 0x00000000000c79c3 */ /* 0x000ea20000002500 */
[----:B------:R-:W3:Y:S11]  /*03d0*/  S2R R0, SR_CTAID.Y ;  /* 0x0000000000007919 */ /* 0x000ef60000002600 */
[----:B------:R-:W4:Y:S01]  /*03e0*/  @!P0 LDC.64 R6, c[0x0][0x598] ;  /* 0x00016600ff068b82 */ /* 0x000f220000000a00 */
[----:B---3--:R-:W-:-:S02]  /*03f0*/  @!P0 IMAD R9, R0, 0x10, R3 ;  /* 0x0000001000098824 */ /* 0x008fc400078e0203 */
[----:B------:R-:W3:Y:S01]  /*0400*/  LDG.E R0, desc[UR6][R4.64+0x4] ;  /* 0x0000040604007981 */ /* 0x000ee2000c1e1900 */
[----:B--2---:R-:W-:-:S04]  /*0410*/  @!P0 VIADD R2, R147, UR12 ;  /* 0x0000000c93028c36 */ /* 0x004fc80008000000 */
[----:B------:R-:W-:-:S04]  /*0420*/  @!P0 IMAD R9, R2, 0x40, R9 ;  /* 0x0000004002098824 */ /* 0x000fc800078e0209 */
[----:B----4-:R-:W-:-:S06]  /*0430*/  @!P0 IMAD.WIDE R6, R9, 0x4, R6 ;  /* 0x0000000409068825 */ /* 0x010fcc00078e0206 */
[----:B------:R-:W2:Y:S01]  /*0440*/  @!P0 LDG.E R6, desc[UR6][R6.64] ;  /* 0x0000000606068981 */ /* 0x000ea2000c1e1900 */
[----:B------:R-:W4:Y:S01]  /*0450*/  @!P0 S2R R9, SR_CgaCtaId ;  /* 0x0000000000098919 */ /* 0x000f220000008800 */
[----:B------:R-:W-:-:S04]  /*0460*/  @!P0 MOV R2, 0x400 ;  /* 0x0000040000028802 */ /* 0x000fc80000000f00 */
[----:B----4-:R-:W-:-:S05]  /*0470*/  @!P0 LEA R2, R9, R2, 0x18 ;  /* 0x0000000209028211 */ /* 0x010fca00078ec0ff */
[----:B------:R-:W-:Y:S02]  /*0480*/  @!P0 IMAD R9, R3, 0x4, R2 ;  /* 0x0000000403098824 */ /* 0x000fe400078e0202 */
[----:B---3--:R-:W-:-:S05]  /*0490*/  IMAD.IADD R0, R0, 0x1, -R147 ;  /* 0x0000000100007824 */ /* 0x008fca00078e0a93 */
[----:B------:R-:W-:Y:S01]  /*04a0*/  ISETP.LE.AND P1, PT, R0, UR12, PT ;  /* 0x0000000c00007c0c */ /* 0x000fe2000bf23270 */
[----:B------:R-:W3:Y:S01]  /*04b0*/  S2UR UR13, SR_CTAID.Y ;  /* 0x00000000000d79c3 */ /* 0x000ee20000002600 */
[----:B--2---:R1:W-:Y:S07]  /*04c0*/  @!P0 STS [R9+0x5080], R6 ;  /* 0x0050800609008388 */ /* 0x0043ee0000000800 */
[----:B------:R-:W-:Y:S06]  /*04d0*/  BAR.SYNC.DEFER_BLOCKING 0x0 ;  /* 0x0000000000007b1d */ /* 0x000fec0000010000 */
[----:B-1-3--:R-:W-:Y:S05]  /*04e0*/  @P1 EXIT ;  /* 0x000000000000194d */ /* 0x00afea0003800000 */
[----:B------:R-:W-:Y:S01]  /*04f0*/  R2UR UR8, R147 ;  /* 0x00000000930872ca */ /* 0x000fe200000e0000 */
[----:B------:R-:W1:-:S12]  /*0500*/  LDCU.64 UR4, c[0x0][0x5a0] ;  /* 0x0000b400ff0477ac */ /* 0x000e580008000a00 */
[----:B------:R-:W-:-:S04]  /*0510*/  UIADD3 UR12, UPT, UPT, UR8, UR12, URZ ;  /* 0x0000000c080c7290 */ /* 0x000fc8000fffe0ff */
[----:B------:R-:W-:-:S04]  /*0520*/  ULEA UR8, UR12, UR13, 0x2 ;  /* 0x0000000d0c087291 */ /* 0x000fc8000f8e10ff */
[----:B-1----:R-:W-:-:S06]  /*0530*/  UIMAD.WIDE UR4, UR8, 0x4, UR4 ;  /* 0x00000004080478a5 */ /* 0x002fcc000f8e0204 */
[----:B------:R-:W-:Y:S02]  /*0540*/  IMAD.U32 R4, RZ, RZ, UR4 ;  /* 0x00000004ff047e24 */ /* 0x000fe4000f8e00ff */
[----:B------:R-:W-:Y:S01]  /*0550*/  IMAD.U32 R5, RZ, RZ, UR5 ;  /* 0x00000005ff057e24 */ /* 0x000fe2000f8e00ff */
[----:B------:R-:W-:Y:S02]  /*0560*/  BSSY B0, `(.L_x_2) ;  /* 0x000012b000007945 */ /* 0x000fe40003800000 */
[----:B------:R-:W1:Y:S02]  /*0570*/  LDCU UR4, c[0x0][0x5a8] ;  /* 0x0000b500ff0477ac */ /* 0x000e640008000800 */
[----:B------:R2:W5:Y:S01]  /*0580*/  LDG.E R146, desc[UR6][R4.64] ;  /* 0x0000000604927981 */ /* 0x000562000c1e1900 */
[----:B------:R-:W-:Y:S01]  /*0590*/  LOP3.LUT R15, R3, 0xf, RZ, 0xc0, !PT ;  /* 0x0000000f030f7812 */ /* 0x000fe200078ec0ff */
[----:B------:R-:W-:Y:S02]  /*05a0*/  IMAD.MOV.U32 R145, RZ, RZ, 0x1 ;  /* 0x00000001ff917424 */ /* 0x000fe400078e00ff */
[----:B------:R-:W-:Y:S01]  /*05b0*/  IMAD.MOV.U32 R144, RZ, RZ, RZ ;  /* 0x000000ffff907224 */ /* 0x000fe200078e00ff */
[----:B------:R-:W-:Y:S06]  /*05c0*/  @P2 BRA `(.L_x_3) ;  /* 0x0000001000902947 */ /* 0x000fec0003800000 */
[----:B--2---:R-:W2:Y:S01]  /*05d0*/  S2R R5, SR_CgaCtaId ;  /* 0x0000000000057919 */ /* 0x004ea20000008800 */
[----:B------:R-:W-:Y:S01]  /*05e0*/  MOV R2, 0x400 ;  /* 0x0000040000027802 */ /* 0x000fe20000000f00 */
[----:B------:R-:W-:-:S03]  /*05f0*/  IMAD.MOV.U32 R0, RZ, RZ, -0x80000000 ;  /* 0x80000000ff007424 */ /* 0x000fc600078e00ff */
[----:B--2---:R-:W-:-:S04]  /*0600*/  LEA R7, R5, R2, 0x18 ;  /* 0x0000000205077211 */ /* 0x004fc800078ec0ff */
[----:B------:R-:W2:Y:S02]  /*0610*/  SYNCS.PHASECHK.TRANS64.TRYWAIT P0, [R7+URZ+0x28], R0 ;  /* 0x00002800070075a7 */ /* 0x000ea400080011ff */
[----:B--2---:R-:W-:Y:S05]  /*0620*/  @!P0 BRA `(.L_x_4) ;  /* 0x0000003c00c48947 */ /* 0x004fea0003800000 */
.L_x_64:
[----:B------:R-:W-:Y:S02]  /*0630*/  ELECT P1, URZ, PT ;  /* 0x0000000000ff782f */ /* 0x000fe40003820000 */
[----:B------:R-:W-:Y:S02]  /*0640*/  R2UR UR5, R7 ;  /* 0x00000000070572ca */ /* 0x000fe400000e0000 */
[----:B------:R-:W-:-:S09]  /*0650*/  ELECT P0, URZ, PT ;  /* 0x0000000000ff782f */ /* 0x000fd20003800000 */
[----:B------:R-:W-:-:S04]  /*0660*/  @P1 IMAD.MOV.U32 R2, RZ, RZ, 0x1000 ;  /* 0x00001000ff021424 */ /* 0x000fc800078e00ff */
[----:B------:R-:W-:Y:S01]  /*0670*/  VOTEU.ANY UP0, P0 ;  /* 0x0000000000ff7886 */ /* 0x000fe20000000100 */
[----:B------:R-:W-:Y:S01]  /*0680*/  VOTEU.ANY UP1, P0 ;  /* 0x0000000000ff7886 */ /* 0x000fe20000020100 */
[----:B------:R3:W-:Y:S01]  /*0690*/  @P1 SYNCS.ARRIVE.TRANS64 RZ, [R7+URZ+0x20], R2 ;  /* 0x0000200207ff19a7 */ /* 0x0007e200080000ff */
[----:B------:R-:W-:Y:S02]  /*06a0*/  PLOP3.LUT P1, PT, PT, PT, PT, 0x8, 0x80 ;  /* 0x000000000080781c */ /* 0x000fe40003f2e170 */
[----:B------:R-:W4:Y:S01]  /*06b0*/  @UP0 LDCU.64 UR14, c[0x0][0x348] ;  /* 0x00006900ff0e07ac */ /* 0x000f220008000a00 */
[----:B------:R-:W-:Y:S02]  /*06c0*/  @UP0 UIADD3 UR8, UPT, UPT, UR5, 0x80, URZ ;  /* 0x0000008005080890 */ /* 0x000fe4000fffe0ff */
[----:B------:R-:W-:Y:S01]  /*06d0*/  @UP0 UIADD3 UR9, UPT, UPT, UR5, 0x20, URZ ;  /* 0x0000002005090890 */ /* 0x000fe2000fffe0ff */
[----:B------:R-:W-:Y:S01]  /*06e0*/  @UP0 UMOV UR10, URZ ;  /* 0x000000ff000a0c82 */ /* 0x000fe20008000000 */
[----:B------:R-:W-:-:S10]  /*06f0*/  @UP0 UMOV UR11, URZ ;  /* 0x000000ff000b0c82 */ /* 0x000fd40008000000 */
.L_x_5:
[----:B------:R-:W-:Y:S01]  /*0700*/  @P0 ELECT P1, URZ, PT ;  /* 0x0000000000ff082f */ /* 0x000fe20003820000 */
[----:B----4-:R4:W-:-:S12]  /*0710*/  @UP1 UTMALDG.4D [UR8], [UR14], desc[URZ] ;  /* 0x0000ff080e0015b4 */ /* 0x0109d80008019000 */
[----:B------:R-:W-:Y:S02]  /*0720*/  @P1 PLOP3.LUT P0, PT, P1, PT, PT, 0x8, 0x80 ;  /* 0x000000000080181c */ /* 0x000fe40000f0e170 */
[----:B------:R-:W-:-:S11]  /*0730*/  PLOP3.LUT P1, PT, PT, PT, PT, 0x8, 0x80 ;  /* 0x000000000080781c */ /* 0x000fd60003f2e170 */
[----:B----4-:R-:W-:Y:S05]  /*0740*/  @P0 BRA.U.ANY `(.L_x_5) ;  /* 0xfffffffd00ec0947 */ /* 0x010fea000393ffff */
[----:B------:R-:W-:Y:S02]  /*0750*/  ELECT P0, URZ, PT ;  /* 0x0000000000ff782f */ /* 0x000fe40003800000 */
[----:B------:R-:W-:-:S11]  /*0760*/  PLOP3.LUT P1, PT, PT, PT, PT, 0x8, 0x80 ;  /* 0x000000000080781c */ /* 0x000fd60003f2e170 */
[----:B------:R-:W-:Y:S01]  /*0770*/  VOTEU.ANY UP0, P0 ;  /* 0x0000000000ff7886 */ /* 0x000fe20000000100 */
[----:B------:R-:W-:-:S04]  /*0780*/  VOTEU.ANY UP1, P0 ;  /* 0x0000000000ff7886 */ /* 0x000fc80000020100 */
[----:B------:R-:W4:Y:S01]  /*0790*/  @UP0 LDCU.64 UR14, c[0x0][0x348] ;  /* 0x00006900ff0e07ac */ /* 0x000f220008000a00 */
[----:B------:R-:W-:Y:S02]  /*07a0*/  @UP0 UIADD3 UR8, UPT, UPT, UR5, 0x180, URZ ;  /* 0x0000018005080890 */ /* 0x000fe4000fffe0ff */
[----:B------:R-:W-:Y:S01]  /*07b0*/  @UP0 UIADD3 UR9, UPT, UPT, UR5, 0x20, URZ ;  /* 0x0000002005090890 */ /* 0x000fe2000fffe0ff */
[----:B------:R-:W-:Y:S01]  /*07c0*/  @UP0 UMOV UR10, 0x8 ;  /* 0x00000008000a0882 */ /* 0x000fe20000000000 */
[----:B------:R-:W-:-:S10]  /*07d0*/  @UP0 UMOV UR11, URZ ;  /* 0x000000ff000b0c82 */ /* 0x000fd40008000000 */
.L_x_6:
        /* <DEDUP_REMOVED lines=14> */
.L_x_7:
        /* <DEDUP_REMOVED lines=14> */
.L_x_8:
        /* <DEDUP_REMOVED lines=14> */
.L_x_9:
        /* <DEDUP_REMOVED lines=14> */
.L_x_10:
        /* <DEDUP_REMOVED lines=14> */
.L_x_11:
        /* <DEDUP_REMOVED lines=14> */
.L_x_12:
        /* <DEDUP_REMOVED lines=14> */
.L_x_13:
        /* <DEDUP_REMOVED lines=14> */
.L_x_14:
        /* <DEDUP_REMOVED lines=14> */
.L_x_15:
        /* <DEDUP_REMOVED lines=14> */
.L_x_16:
        /* <DEDUP_REMOVED lines=14> */
.L_x_17:
        /* <DEDUP_REMOVED lines=14> */
.L_x_18:
        /* <DEDUP_REMOVED lines=14> */
.L_x_19:
        /* <DEDUP_REMOVED lines=14> */
.L_x_20:
[----:B------:R-:W-:Y:S01]  /*1420*/  @P0 ELECT P1, URZ, PT ;  /* 0x0000000000ff082f */ /* 0x000fe20003820000 */
[----:B----4-:R4:W-:-:S12]  /*1430*/  @UP1 UTMALDG.4D [UR8], [UR14], desc[URZ] ;  /* 0x0000ff080e0015b4 */ /* 0x0109d80008019000 */
[----:B------:R-:W-:Y:S02]  /*1440*/  @P1 PLOP3.LUT P0, PT, P1, PT, PT, 0x8, 0x80 ;  /* 0x000000000080181c */ /* 0x000fe40000f0e170 */
[----:B------:R-:W-:-:S11]  /*1450*/  PLOP3.LUT P1, PT, PT, PT, PT, 0x8, 0x80 ;  /* 0x000000000080781c */ /* 0x000fd60003f2e170 */
[----:B----4-:R-:W-:Y:S05]  /*1460*/  @P0 BRA.U.ANY `(.L_x_20) ;  /* 0xfffffffd00ec0947 */ /* 0x010fea000393ffff */
[----:B-----5:R-:W-:-:S13]  /*1470*/  ISETP.GE.AND P0, PT, R146, 0x1, PT ;  /* 0x000000019200780c */ /* 0x020fda0003f06270 */
[----:B------:R-:W-:Y:S05]  /*1480*/  @!P0 BRA `(.L_x_3) ;  /* 0x0000000000e08947 */ /* 0x000fea0003800000 */
[----:B------:R-:W4:Y:S02]  /*1490*/  SYNCS.PHASECHK.TRANS64.TRYWAIT P0, [R7+URZ+0x8], R0 ;  /* 0x00000800070075a7 */ /* 0x000f2400080011ff */
[----:B----4-:R-:W-:Y:S05]  /*14a0*/  @!P0 BRA `(.L_x_21) ;  /* 0x0000003000408947 */ /* 0x010fea0003800000 */
.L_x_65:
[----:B------:R-:W-:Y:S01]  /*14b0*/  ELECT P0, URZ, PT ;  /* 0x0000000000ff782f */ /* 0x000fe20003800000 */
[----:B------:R-:W-:Y:S01]  /*14c0*/  IMAD R0, R146, 0x4, R7 ;  /* 0x0000000492007824 */ /* 0x000fe200078e0207 */
[----:B------:R-:W-:Y:S02]  /*14d0*/  ELECT P1, URZ, PT ;  /* 0x0000000000ff782f */ /* 0x000fe40003820000 */
[----:B------:R-:W-:-:S09]  /*14e0*/  R2UR UR5, R7 ;  /* 0x00000000070572ca */ /* 0x000fd200000e0000 */
[----:B--2---:R-:W2:Y:S01]  /*14f0*/  @P0 LDC.64 R4, c[0x0][0x348] ;  /* 0x0000d200ff040b82 */ /* 0x004ea20000000a00 */
[----:B------:R-:W-:Y:S01]  /*1500*/  @P0 R2UR UR17, R7 ;  /* 0x00000000071102ca */ /* 0x000fe200000e0000 */
[----:B---3--:R-:W-:Y:S01]  /*1510*/  @P1 IMAD.MOV.U32 R2, RZ, RZ, 0x2000 ;  /* 0x00002000ff021424 */ /* 0x008fe200078e00ff */
[----:B------:R-:W-:Y:S01]  /*1520*/  VOTEU.ANY UP0, P0 ;  /* 0x0000000000ff7886 */ /* 0x000fe20000000100 */
[----:B------:R-:W-:Y:S02]  /*1530*/  VOTEU.ANY UP1, P0 ;  /* 0x0000000000ff7886 */ /* 0x000fe40000020100 */
[----:B------:R2:W-:Y:S01]  /*1540*/  @P1 SYNCS.ARRIVE.TRANS64 RZ, [R7+URZ], R2 ;  /* 0x0000000207ff19a7 */ /* 0x0005e200080000ff */
[----:B------:R-:W3:Y:S01]  /*1550*/  LDS R0, [R0+0x507c] ;  /* 0x00507c0000007984 */ /* 0x000ee20000000800 */
[----:B------:R-:W-:Y:S01]  /*1560*/  @UP0 UIADD3 UR16, UPT, UPT, UR5, 0x1080, URZ ;  /* 0x0000108005100890 */ /* 0x000fe2000fffe0ff */
[----:B------:R-:W-:Y:S01]  /*1570*/  @UP0 UMOV UR18, URZ ;  /* 0x000000ff00120c82 */ /* 0x000fe20008000000 */
[----:B--2---:R-:W-:-:S04]  /*1580*/  @P0 IADD3 R2, P1, PT, R4, 0x80, RZ ;  /* 0x0000008004020810 */ /* 0x004fc80007f3e0ff */
[----:B------:R-:W-:Y:S01]  /*1590*/  @P0 R2UR UR8, R2 ;  /* 0x00000000020802ca */ /* 0x000fe200000e0000 */
[----:B------:R-:W-:Y:S01]  /*15a0*/  @P0 IMAD.X R4, RZ, RZ, R5, P1 ;  /* 0x000000ffff040224 */ /* 0x000fe200008e0605 */
[----:B------:R-:W-:-:S04]  /*15b0*/  PLOP3.LUT P1, PT, PT, PT, PT, 0x8, 0x80 ;  /* 0x000000000080781c */ /* 0x000fc80003f2e170 */
[----:B------:R-:W-:-:S07]  /*15c0*/  @P0 R2UR UR9, R4 ;  /* 0x00000000040902ca */ /* 0x000fce00000e0000 */
[----:B------:R-:W-:-:S05]  /*15d0*/  IMAD.U32 R4, RZ, RZ, UR8 ;  /* 0x00000008ff047e24 */ /* 0x000fca000f8e00ff */
[----:B------:R-:W-:Y:S01]  /*15e0*/  @P0 R2UR UR8, R4 ;  /* 0x00000000040802ca */ /* 0x000fe200000e0000 */
[----:B------:R-:W-:Y:S02]  /*15f0*/  IMAD.U32 R5, RZ, RZ, UR9 ;  /* 0x00000009ff057e24 */ /* 0x000fe4000f8e00ff */
[----:B---3--:R-:W-:-:S03]  /*1600*/  IMAD R2, R0, 0x20, R147 ;  /* 0x0000002000027824 */ /* 0x008fc600078e0293 */
[----:B------:R-:W-:Y:S02]  /*1610*/  @P0 R2UR UR9, R5 ;  /* 0x00000000050902ca */ /* 0x000fe400000e0000 */
[----:B------:R-:W-:-:S15]  /*1620*/  R2UR UR19, R2 ;  /* 0x00000000021372ca */ /* 0x000fde00000e0000 */
.L_x_22:
[----:B------:R-:W-:Y:S01]  /*1630*/  @P0 ELECT P1, URZ, PT ;  /* 0x0000000000ff082f */ /* 0x000fe20003820000 */
[----:B------:R-:W-:Y:S02]  /*1640*/  UMOV UR20, UR13 ;  /* 0x0000000d00147c82 */ /* 0x000fe40008000000 */
[----:B------:R2:W-:Y:S10]  /*1650*/  @UP1 UTMALDG.3D [UR16], [UR8], desc[URZ] ;  /* 0x0000ff10080015b4 */ /* 0x0005f40008011000 */
[----:B------:R-:W-:-:S02]  /*1660*/  @P1 PLOP3.LUT P0, PT, P1, PT, PT, 0x8, 0x80 ;  /* 0x000000000080181c */ /* 0x000fc40000f0e170 */
[----:B------:R-:W-:-:S11]  /*1670*/  PLOP3.LUT P1, PT, PT, PT, PT, 0x8, 0x80 ;  /* 0x000000000080781c */ /* 0x000fd60003f2e170 */
[----:B--2---:R-:W-:Y:S05]  /*1680*/  @P0 BRA.U.ANY `(.L_x_22) ;  /* 0xfffffffd00e80947 */ /* 0x004fea000393ffff */
[----:B------:R-:W-:Y:S01]  /*1690*/  ELECT P0, URZ, PT ;  /* 0x0000000000ff782f */ /* 0x000fe20003800000 */
[----:B------:R-:W-:Y:S02]  /*16a0*/  IMAD.MOV.U32 R145, RZ, RZ, RZ ;  /* 0x000000ffff917224 */ /* 0x000fe400078e00ff */
[----:B------:R-:W-:-:S10]  /*16b0*/  IMAD.MOV.U32 R144, RZ, RZ, 0x1 ;  /* 0x00000001ff907424 */ /* 0x000fd400078e00ff */
[----:B------:R-:W2:Y:S01]  /*16c0*/  @P0 LDC.64 R4, c[0x0][0x348] ;  /* 0x0000d200ff040b82 */ /* 0x000ea20000000a00 */
[----:B------:R-:W-:Y:S01]  /*16d0*/  @P0 R2UR UR17, R7 ;  /* 0x00000000071102ca */ /* 0x000fe200000e0000 */
[----:B------:R-:W-:Y:S01]  /*16e0*/  VOTEU.ANY UP0, P0 ;  /* 0x0000000000ff7886 */ /* 0x000fe20000000100 */
[----:B------:R-:W-:-:S04]  /*16f0*/  VOTEU.ANY UP1, P0 ;  /* 0x0000000000ff7886 */ /* 0x000fc80000020100 */
[----:B------:R-:W-:Y:S01]  /*1700*/  @UP0 UIADD3 UR16, UPT, UPT, UR5, 0x2080, URZ ;  /* 0x0000208005100890 */ /* 0x000fe2000fffe0ff */
[----:B------:R-:W-:Y:S01]  /*1710*/  @UP0 UMOV UR18, 0x40 ;  /* 0x0000004000120882 */ /* 0x000fe20000000000 */
[----:B--2---:R-:W-:-:S04]  /*1720*/  @P0 IADD3 R0, P1, PT, R4, 0x80, RZ ;  /* 0x0000008004000810 */ /* 0x004fc80007f3e0ff */
[----:B------:R-:W-:Y:S01]  /*1730*/  @P0 R2UR UR8, R0 ;  /* 0x00000000000802ca */ /* 0x000fe200000e0000 */
[----:B------:R-:W-:Y:S01]  /*1740*/  @P0 IMAD.X R4, RZ, RZ, R5, P1 ;  /* 0x000000ffff040224 */ /* 0x000fe200008e0605 */
[----:B------:R-:W-:-:S04]  /*1750*/  PLOP3.LUT P1, PT, PT, PT, PT, 0x8, 0x80 ;  /* 0x000000000080781c */ /* 0x000fc80003f2e170 */
[----:B------:R-:W-:-:S07]  /*1760*/  @P0 R2UR UR9, R4 ;  /* 0x00000000040902ca */ /* 0x000fce00000e0000 */
[----:B------:R-:W-:-:S05]  /*1770*/  IMAD.U32 R4, RZ, RZ, UR8 ;  /* 0x00000008ff047e24 */ /* 0x000fca000f8e00ff */
[----:B------:R-:W-:Y:S01]  /*1780*/  @P0 R2UR UR8, R4 ;  /* 0x00000000040802ca */ /* 0x000fe200000e0000 */
[----:B------:R-:W-:-:S05]  /*1790*/  IMAD.U32 R5, RZ, RZ, UR9 ;  /* 0x00000009ff057e24 */ /* 0x000fca000f8e00ff */
[----:B------:R-:W-:-:S15]  /*17a0*/  @P0 R2UR UR9, R5 ;  /* 0x00000000050902ca */ /* 0x000fde00000e0000 */
.L_x_23:
[----:B------:R-:W-:Y:S01]  /*17b0*/  @P0 ELECT P1, URZ, PT ;  /* 0x0000000000ff082f */ /* 0x000fe20003820000 */
[----:B------:R-:W-:Y:S02]  /*17c0*/  UMOV UR20, UR13 ;  /* 0x0000000d00147c82 */ /* 0x000fe40008000000 */
[----:B------:R4:W-:Y:S10]  /*17d0*/  @UP1 UTMALDG.3D [UR16], [UR8], desc[URZ] ;  /* 0x0000ff10080015b4 */ /* 0x0009f40008011000 */
[----:B------:R-:W-:-:S02]  /*17e0*/  @P1 PLOP3.LUT P0, PT, P1, PT, PT, 0x8, 0x80 ;  /* 0x000000000080181c */ /* 0x000fc40000f0e170 */
[----:B------:R-:W-:-:S11]  /*17f0*/  PLOP3.LUT P1, PT, PT, PT, PT, 0x8, 0x80 ;  /* 0x000000000080781c */ /* 0x000fd60003f2e170 */
[----:B----4-:R-:W-:Y:S05]  /*1800*/  @P0 BRA.U.ANY `(.L_x_23) ;  /* 0xfffffffd00e80947 */ /* 0x010fea000393ffff */
.L_x_3:
[----:B-1----:R-:W-:Y:S05]  /*1810*/  BSYNC B0 ;  /* 0x0000000000007941 */ /* 0x002fea0003800000 */
.L_x_2:
[----:B------:R-:W1:Y:S01]  /*1820*/  S2UR UR8, SR_CgaCtaId ;  /* 0x00000000000879c3 */ /* 0x000e620000008800 */
[----:B------:R-:W-:Y:S01]  /*1830*/  UMOV UR5, 0x400 ;  /* 0x0000040000057882 */ /* 0x000fe20000000000 */
[----:B-----5:R-:W-:Y:S01]  /*1840*/  ISETP.GE.AND P1, PT, R146, 0x1, PT ;  /* 0x000000019200780c */ /* 0x020fe20003f26270 */
[----:B------:R-:W-:Y:S01]  /*1850*/  IMAD.MOV.U32 R142, RZ, RZ, RZ ;  /* 0x000000ffff8e7224 */ /* 0x000fe200078e00ff */
[----:B------:R-:W-:Y:S01]  /*1860*/  PLOP3.LUT P0, PT, PT, PT, PT, 0x80, 0x8 ;  /* 0x000000000008781c */ /* 0x000fe20003f0f070 */
[----:B------:R-:W-:Y:S01]  /*1870*/  IMAD.MOV.U32 R143, RZ, RZ, -0x800000 ;  /* 0xff800000ff8f7424 */ /* 0x000fe200078e00ff */
[----:B------:R-:W-:Y:S02]  /*1880*/  CS2R R72, SRZ ;  /* 0x0000000000487805 */ /* 0x000fe4000001ff00 */
[----:B------:R-:W-:Y:S02]  /*1890*/  CS2R R74, SRZ ;  /* 0x00000000004a7805 */ /* 0x000fe4000001ff00 */
[----:B------:R-:W-:-:S02]  /*18a0*/  CS2R R84, SRZ ;  /* 0x0000000000547805 */ /* 0x000fc4000001ff00 */
[----:B------:R-:W-:Y:S02]  /*18b0*/  CS2R R86, SRZ ;  /* 0x0000000000567805 */ /* 0x000fe4000001ff00 */
[----:B------:R-:W-:Y:S02]  /*18c0*/  CS2R R60, SRZ ;  /* 0x00000000003c7805 */ /* 0x000fe4000001ff00 */
[----:B------:R-:W-:Y:S02]  /*18d0*/  CS2R R62, SRZ ;  /* 0x00000000003e7805 */ /* 0x000fe4000001ff00 */
[----:B--2---:R-:W-:Y:S02]  /*18e0*/  CS2R R4, SRZ ;  /* 0x0000000000047805 */ /* 0x004fe4000001ff00 */
[----:B---3--:R-:W-:Y:S02]  /*18f0*/  CS2R R6, SRZ ;  /* 0x0000000000067805 */ /* 0x008fe4000001ff00 */
[----:B------:R-:W-:-:S02]  /*1900*/  CS2R R48, SRZ ;  /* 0x0000000000307805 */ /* 0x000fc4000001ff00 */
[----:B------:R-:W-:Y:S02]  /*1910*/  CS2R R50, SRZ ;  /* 0x0000000000327805 */ /* 0x000fe4000001ff00 */
[----:B------:R-:W-:Y:S02]  /*1920*/  CS2R R8, SRZ ;  /* 0x0000000000087805 */ /* 0x000fe4000001ff00 */
[----:B------:R-:W-:Y:S02]  /*1930*/  CS2R R10, SRZ ;  /* 0x00000000000a7805 */ /* 0x000fe4000001ff00 */
[----:B------:R-:W-:Y:S02]  /*1940*/  CS2R R56, SRZ ;  /* 0x0000000000387805 */ /* 0x000fe4000001ff00 */
[----:B------:R-:W-:Y:S02]  /*1950*/  CS2R R58, SRZ ;  /* 0x00000000003a7805 */ /* 0x000fe4000001ff00 */
[----:B------:R-:W-:Y:S01]  /*1960*/  CS2R R12, SRZ ;  /* 0x00000000000c7805 */ /* 0x000fe2000001ff00 */
[----:B------:R-:W-:Y:S01]  /*1970*/  IMAD.MOV.U32 R14, RZ, RZ, RZ ;  /* 0x000000ffff0e7224 */ /* 0x000fe200078e00ff */
[----:B-1----:R-:W-:-:S06]  /*1980*/  ULEA UR5, UR8, UR5, 0x18 ;  /* 0x0000000508057291 */ /* 0x002fcc000f8ec0ff */
[----:B------:R-:W-:-:S04]  /*1990*/  IMAD.U32 R0, RZ, RZ, UR5 ;  /* 0x00000005ff007e24 */ /* 0x000fc8000f8e00ff */
[----:B------:R-:W1:Y:S01]  /*19a0*/  SYNCS.PHASECHK.TRANS64.TRYWAIT P3, [R0+URZ+0x20], RZ ;  /* 0x000020ff000075a7 */ /* 0x000e6200080611ff */
[----:B------:R-:W-:Y:S01]  /*19b0*/  IMAD R2, R15, 0x10, R0 ;  /* 0x000000100f027824 */ /* 0x000fe200078e0200 */
[----:B-1----:R-:W-:Y:S06]  /*19c0*/  @P3 BRA `(.L_x_24) ;  /* 0x0000000000083947 */ /* 0x002fec0003800000 */
[----:B------:R-:W1:Y:S02]  /*19d0*/  SYNCS.PHASECHK.TRANS64.TRYWAIT P3, [R0+URZ+0x20], RZ ;  /* 0x000020ff000075a7 */ /* 0x000e6400080611ff */
[----:B-1----:R-:W-:Y:S05]  /*19e0*/  @!P3 BRA `(.L_x_25) ;  /* 0x0000002c000cb947 */ /* 0x002fea0003800000 */
.L_x_24:
[----:B------:R2:W3:Y:S01]  /*19f0*/  LDSM.16.M88.2 R16, [R2+0x80] ;  /* 0x000080000210783b */ /* 0x0004e20000000100 */
[----:B------:R-:W-:Y:S01]  /*1a00*/  IMAD.MOV.U32 R15, RZ, RZ, RZ ;  /* 0x000000ffff0f7224 */ /* 0x000fe200078e00ff */
[----:B------:R-:W-:Y:S02]  /*1a10*/  CS2R R112, SRZ ;  /* 0x0000000000707805 */ /* 0x000fe4000001ff00 */
[----:B------:R-:W-:Y:S01]  /*1a20*/  CS2R R114, SRZ ;  /* 0x0000000000727805 */ /* 0x000fe2000001ff00 */
[----:B------:R2:W4:Y:S01]  /*1a30*/  LDSM.16.M88.2 R18, [R2+0x180] ;  /* 0x000180000212783b */ /* 0x0005220000000100 */
[----:B------:R-:W-:Y:S02]  /*1a40*/  CS2R R120, SRZ ;  /* 0x0000000000787805 */ /* 0x000fe4000001ff00 */
[----:B------:R-:W-:Y:S02]  /*1a50*/  CS2R R122, SRZ ;  /* 0x00000000007a7805 */ /* 0x000fe4000001ff00 */
[----:B------:R-:W-:Y:S01]  /*1a60*/  CS2R R64, SRZ ;  /* 0x0000000000407805 */ /* 0x000fe2000001ff00 */
[----:B------:R2:W1:Y:S01]  /*1a70*/  LDSM.16.M88.2 R20, [R2+0x280] ;  /* 0x000280000214783b */ /* 0x0004620000000100 */
[----:B------:R-:W-:-:S02]  /*1a80*/  CS2R R66, SRZ ;  /* 0x0000000000427805 */ /* 0x000fc4000001ff00 */
[----:B------:R-:W-:Y:S02]  /*1a90*/  CS2R R52, SRZ ;  /* 0x0000000000347805 */ /* 0x000fe4000001ff00 */
[----:B------:R-:W-:Y:S01]  /*1aa0*/  CS2R R54, SRZ ;  /* 0x0000000000367805 */ /* 0x000fe2000001ff00 */
[----:B------:R2:W1:Y:S01]  /*1ab0*/  LDSM.16.M88.2 R22, [R2+0x380] ;  /* 0x000380000216783b */ /* 0x0004620000000100 */
        /* <DEDUP_REMOVED lines=9> */
[----:B------:R-:W-:Y:S01]  /*1b50*/  CS2R R78, SRZ ;  /* 0x00000000004e7805 */ /* 0x000fe2000001ff00 */
[----:B------:R2:W1:Y:S04]  /*1b60*/  LDSM.16.M88.2 R28, [R2+0x680] ;  /* 0x00068000021c783b */ /* 0x0004680000000100 */
        /* <DEDUP_REMOVED lines=8> */
[----:B------:R2:W1:Y:S01]  /*1bf0*/  LDSM.16.M88.2 R46, [R2+0xf80] ;  /* 0x000f8000022e783b */ /* 0x0004620000000100 */
[----:B------:R2:W1:Y:S01]  /*1c00*/  @P1 SYNCS.PHASECHK.TRANS64.TRYWAIT P0, [R0+URZ], RZ ;  /* 0x000000ff000015a7 */ /* 0x00046200080011ff */
[----:B---34-:R-:W-:Y:S05]  /*1c10*/  @!P1 BRA `(.L_x_26) ;  /* 0x0000001800949947 */ /* 0x018fea0003800000 */
[----:B------:R-:W3:Y:S01]  /*1c20*/  LDC.64 R152, c[0x0][0x348] ;  /* 0x0000d200ff987b82 */ /* 0x000ee20000000a00 */
[----:B------:R-:W-:Y:S01]  /*1c30*/  IMAD.MOV R141, RZ, RZ, -R146 ;  /* 0x000000ffff8d7224 */ /* 0x000fe200078e0a92 */
[----:B------:R-:W-:Y:S01]  /*1c40*/  CS2R R138, SRZ ;  /* 0x00000000008a7805 */ /* 0x000fe2000001ff00 */
[----:B------:R-:W-:Y:S01]  /*1c50*/  IMAD.MOV.U32 R142, RZ, RZ, RZ ;  /* 0x000000ffff8e7224 */ /* 0x000fe200078e00ff */
[----:B------:R-:W-:Y:S01]  /*1c60*/  CS2R R136, SRZ ;  /* 0x0000000000887805 */ /* 0x000fe2000001ff00 */
[----:B------:R-:W-:Y:S02]  /*1c70*/  IMAD.MOV.U32 R143, RZ, RZ, -0x800000 ;  /* 0xff800000ff8f7424 */ /* 0x000fe400078e00ff */
[----:B------:R-:W-:-:S07]  /*1c80*/  IMAD.MOV.U32 R140, RZ, RZ, 0x1 ;  /* 0x00000001ff8c7424 */ /* 0x000fce00078e00ff */
.L_x_49:
[----:B------:R-:W-:Y:S01]  /*1c90*/  ISETP.NE.AND P2, PT, R148, RZ, PT ;  /* 0x000000ff9400720c */ /* 0x000fe20003f45270 */
[----:B------:R-:W-:Y:S03]  /*1ca0*/  BSSY B0, `(.L_x_27) ;  /* 0x0000009000007945 */ /* 0x000fe60003800000 */
[----:B------:R-:W-:Y:S01]  /*1cb0*/  ISETP.GE.OR P1, PT, R137, R146, P2 ;  /* 0x000000928900720c */ /* 0x000fe20001726670 */
[----:B-1----:R-:W-:-:S12]  /*1cc0*/  @P0 BRA `(.L_x_28) ;  /* 0x0000000000180947 */ /* 0x002fd80003800000 */
[----:B------:R-:W1:Y:S01]  /*1cd0*/  S2R R3, SR_CgaCtaId ;  /* 0x0000000000037919 */ /* 0x000e620000008800 */
[----:B--2---:R-:W-:Y:S01]  /*1ce0*/  MOV R0, 0x400 ;  /* 0x0000040000007802 */ /* 0x004fe20000000f00 */
[----:B------:R-:W-:-:S03]  /*1cf0*/  IMAD.U32 R68, R138, -0x80000000, RZ ;  /* 0x800000008a447824 */ /* 0x000fc600078e00ff */
[----:B-1----:R-:W-:-:S04]  /*1d00*/  LEA R3, R3, R0, 0x18 ;  /* 0x0000000003037211 */ /* 0x002fc800078ec0ff */
[----:B------:R-:W1:Y:S02]  /*1d10*/  SYNCS.PHASECHK.TRANS64.TRYWAIT P0, [R3+URZ], R68 ;  /* 0x00000044030075a7 */ /* 0x000e6400080011ff */
[----:B-1----:R-:W-:Y:S05]  /*1d20*/  @!P0 BRA `(.L_x_29) ;  /* 0x0000002800508947 */ /* 0x002fea0003800000 */
.L_x_28:
[----:B------:R-:W-:Y:S05]  /*1d30*/  BSYNC B0 ;  /* 0x0000000000007941 */ /* 0x000fea0003800000 */
.L_x_27:
[----:B------:R-:W-:Y:S04]  /*1d40*/  BSSY B0, `(.L_x_30) ;  /* 0x0000040000007945 */ /* 0x000fe80003800000 */
[----:B------:R-:W-:Y:S05]  /*1d50*/  @P1 BRA `(.L_x_31) ;  /* 0x0000000000f81947 */ /* 0x000fea0003800000 */
[----:B-1----:R-:W1:Y:S01]  /*1d60*/  S2R R3, SR_CgaCtaId ;  /* 0x0000000000037919 */ /* 0x002e620000008800 */
[----:B--2---:R-:W-:Y:S01]  /*1d70*/  MOV R0, 0x400 ;  /* 0x0000040000007802 */ /* 0x004fe20000000f00 */
[----:B------:R-:W-:Y:S01]  /*1d80*/  IMAD.U32 R68, R140, -0x80000000, RZ ;  /* 0x800000008c447824 */ /* 0x000fe200078e00ff */
[----:B------:R-:W-:Y:S02]  /*1d90*/  BSSY B1, `(.L_x_32) ;  /* 0x0000004000017945 */ /* 0x000fe40003800000 */
[----:B-1----:R-:W-:-:S04]  /*1da0*/  LEA R71, R3, R0, 0x18 ;  /* 0x0000000003477211 */ /* 0x002fc800078ec0ff */
[----:B------:R-:W1:Y:S02]  /*1db0*/  SYNCS.PHASECHK.TRANS64.TRYWAIT P0, [R71+URZ+0x18], R68 ;  /* 0x00001844470075a7 */ /* 0x000e6400080011ff */
[----:B-1----:R-:W-:Y:S05]  /*1dc0*/  @!P0 BRA `(.L_x_33) ;  /* 0x0000002800408947 */ /* 0x002fea0003800000 */
.L_x_68:
[----:B------:R-:W-:Y:S05]  /*1dd0*/  BSYNC B1 ;  /* 0x0000000000017941 */ /* 0x000fea0003800000 */
.L_x_32:
[----:B------:R-:W-:Y:S02]  /*1de0*/  ELECT P1, URZ, PT ;  /* 0x0000000000ff782f */ /* 0x000fe40003820000 */
[----:B------:R-:W-:Y:S02]  /*1df0*/  LOP3.LUT R3, RZ, R137, RZ, 0x33, !PT ;  /* 0x00000089ff037212 */ /* 0x000fe400078e33ff */
[----:B------:R-:W-:Y:S01]  /*1e00*/  ELECT P0, URZ, PT ;  /* 0x0000000000ff782f */ /* 0x000fe20003800000 */
[----:B------:R-:W2:Y:S01]  /*1e10*/  S2UR UR20, SR_CTAID.Y ;  /* 0x00000000001479c3 */ /* 0x000ea20000002600 */
[----:B------:R-:W-:Y:S01]  /*1e20*/  R2UR UR5, R71 ;  /* 0x00000000470572ca */ /* 0x000fe200000e0000 */
[----:B------:R-:W-:-:S04]  /*1e30*/  IMAD.IADD R3, R146, 0x1, R3 ;  /* 0x0000000192037824 */ /* 0x000fc800078e0203 */
[----:B------:R-:W-:Y:S02]  /*1e40*/  IMAD R3, R3, 0x4, R71 ;  /* 0x0000000403037824 */ /* 0x000fe400078e0247 */
[----:B------:R-:W-:-:S04]  /*1e50*/  @P1 IMAD.MOV.U32 R0, RZ, RZ, 0x2000 ;  /* 0x00002000ff001424 */ /* 0x000fc800078e00ff */
[----:B------:R-:W-:Y:S01]  /*1e60*/  VOTEU.ANY UP0, P0 ;  /* 0x0000000000ff7886 */ /* 0x000fe20000000100 */
[----:B------:R-:W-:Y:S01]  /*1e70*/  VOTEU.ANY UP1, P0 ;  /* 0x0000000000ff7886 */ /* 0x000fe20000020100 */
[----:B------:R4:W-:Y:S01]  /*1e80*/  @P1 SYNCS.ARRIVE.TRANS64 RZ, [R71+URZ+0x10], R0 ;  /* 0x0000100047ff19a7 */ /* 0x0009e200080000ff */
[----:B---3--:R-:W-:Y:S02]  /*1e90*/  @P0 IADD3 R68, P1, PT, R152, 0x100, RZ ;  /* 0x0000010098440810 */ /* 0x008fe40007f3e0ff */
[----:B------:R-:W-:Y:S02]  /*1ea0*/  @UP0 UIADD3 UR16, UPT, UPT, UR5, 0x3080, URZ ;  /* 0x0000308005100890 */ /* 0x000fe4000fffe0ff */
[----:B------:R-:W-:Y:S01]  /*1eb0*/  @P0 R2UR UR8, R68 ;  /* 0x00000000440802ca */ /* 0x000fe200000e0000 */
[----:B-1----:R-:W-:Y:S01]  /*1ec0*/  @P0 IMAD.X R69, RZ, RZ, R153, P1 ;  /* 0x000000ffff450224 */ /* 0x002fe200008e0699 */
[----:B------:R-:W-:Y:S01]  /*1ed0*/  PLOP3.LUT P1, PT, PT, PT, PT, 0x8, 0x80 ;  /* 0x000000000080781c */ /* 0x000fe20003f2e170 */
[----:B------:R-:W-:Y:S01]  /*1ee0*/  @UP0 UIADD3 UR17, UPT, UPT, UR5, 0x10, URZ ;  /* 0x0000001005110890 */ /* 0x000fe2000fffe0ff */
[----:B----4-:R-:W1:Y:S02]  /*1ef0*/  LDS R0, [R3+0x5080] ;  /* 0x0050800003007984 */ /* 0x010e640000000800 */
[----:B------:R-:W-:Y:S01]  /*1f00*/  @P0 R2UR UR9, R69 ;  /* 0x00000000450902ca */ /* 0x000fe200000e0000 */
[----:B------:R-:W-:-:S06]  /*1f10*/  @UP0 UMOV UR18, URZ ;  /* 0x000000ff00120c82 */ /* 0x000fcc0008000000 */
[----:B------:R-:W-:-:S05]  /*1f20*/  IMAD.U32 R68, RZ, RZ, UR8 ;  /* 0x00000008ff447e24 */ /* 0x000fca000f8e00ff */
[----:B------:R-:W-:Y:S01]  /*1f30*/  @P0 R2UR UR8, R68 ;  /* 0x00000000440802ca */ /* 0x000fe200000e0000 */
[----:B------:R-:W-:-:S05]  /*1f40*/  IMAD.U32 R69, RZ, RZ, UR9 ;  /* 0x00000009ff457e24 */ /* 0x000fca000f8e00ff */
[----:B------:R-:W-:Y:S01]  /*1f50*/  @P0 R2UR UR9, R69 ;  /* 0x00000000450902ca */ /* 0x000fe200000e0000 */
[----:B-12---:R-:W-:-:S14]  /*1f60*/  IMAD R0, R0, 0x20, R147 ;  /* 0x0000002000007824 */ /* 0x006fdc00078e0293 */
.L_x_34:
[----:B------:R-:W-:-:S13]  /*1f70*/  @P0 ELECT P1, URZ, PT ;  /* 0x0000000000ff082f */ /* 0x000fda0003820000 */
[----:B------:R-:W-:Y:S02]  /*1f80*/  @P1 R2UR.BROADCAST UR19, R0 ;  /* 0x00000000001312ca */ /* 0x000fe400008e0000 */
[----:B------:R-:W-:-:S11]  /*1f90*/  @P1 PLOP3.LUT P0, PT, P1, PT, PT, 0x8, 0x80 ;  /* 0x000000000080181c */ /* 0x000fd60000f0e170 */
[----:B------:R1:W-:Y:S01]  /*1fa0*/  @UP1 UTMALDG.3D [UR16], [UR8], desc[URZ] ;  /* 0x0000ff10080015b4 */ /* 0x0003e20008011000 */
[----:B------:R-:W-:Y:S01]  /*1fb0*/  PLOP3.LUT P1, PT, PT, PT, PT, 0x8, 0x80 ;  /* 0x000000000080781c */ /* 0x000fe20003f2e170 */
[----:B-1----:R-:W-:-:S12]  /*1fc0*/  @P0 BRA.U.ANY `(.L_x_34) ;  /* 0xfffffffd00e80947 */ /* 0x002fd8000393ffff */
[----:B------:R-:W-:-:S13]  /*1fd0*/  ELECT P0, URZ, PT ;  /* 0x0000000000ff782f */ /* 0x000fda0003800000 */
[----:B------:R-:W-:Y:S01]  /*1fe0*/  @P0 IADD3 R3, P1, PT, R152, 0x100, RZ ;  /* 0x0000010098030810 */ /* 0x000fe20007f3e0ff */
[----:B------:R-:W-:Y:S01]  /*1ff0*/  VOTEU.ANY UP0, P0 ;  /* 0x0000000000ff7886 */ /* 0x000fe20000000100 */
[----:B------:R-:W-:Y:S02]  /*2000*/  VOTEU.ANY UP1, P0 ;  /* 0x0000000000ff7886 */ /* 0x000fe40000020100 */
[----:B------:R-:W-:Y:S01]  /*2010*/  @P0 R2UR UR8, R3 ;  /* 0x00000000030802ca */ /* 0x000fe200000e0000 */
[----:B------:R-:W-:Y:S01]  /*2020*/  @P0 IMAD.X R68, RZ, RZ, R153, P1 ;  /* 0x000000ffff440224 */ /* 0x000fe200008e0699 */
[----:B------:R-:W-:Y:S01]  /*2030*/  PLOP3.LUT P1, PT, PT, PT, PT, 0x8, 0x80 ;  /* 0x000000000080781c */ /* 0x000fe20003f2e170 */
[----:B------:R-:W-:Y:S02]  /*2040*/  @UP0 UIADD3 UR16, UPT, UPT, UR5, 0x4080, URZ ;  /* 0x0000408005100890 */ /* 0x000fe4000fffe0ff */
[----:B------:R-:W-:Y:S01]  /*2050*/  @UP0 UIADD3 UR17, UPT, UPT, UR5, 0x10, URZ ;  /* 0x0000001005110890 */ /* 0x000fe2000fffe0ff */
[----:B------:R-:W-:Y:S01]  /*2060*/  @P0 R2UR UR9, R68 ;  /* 0x00000000440902ca */ /* 0x000fe200000e0000 */
[----:B------:R-:W-:-:S06]  /*2070*/  @UP0 UMOV UR18, 0x40 ;  /* 0x0000004000120882 */ /* 0x000fcc0000000000 */
[----:B------:R-:W-:-:S05]  /*2080*/  IMAD.U32 R68, RZ, RZ, UR8 ;  /* 0x00000008ff447e24 */ /* 0x000fca000f8e00ff */
[----:B------:R-:W-:Y:S01]  /*2090*/  @P0 R2UR UR8, R68 ;  /* 0x00000000440802ca */ /* 0x000fe200000e0000 */
[----:B------:R-:W-:-:S05]  /*20a0*/  IMAD.U32 R69, RZ, RZ, UR9 ;  /* 0x00000009ff457e24 */ /* 0x000fca000f8e00ff */
[----:B------:R-:W-:-:S15]  /*20b0*/  @P0 R2UR UR9, R69 ;  /* 0x00000000450902ca */ /* 0x000fde00000e0000 */
.L_x_35:
[----:B------:R-:W-:-:S13]  /*20c0*/  @P0 ELECT P1, URZ, PT ;  /* 0x0000000000ff082f */ /* 0x000fda0003820000 */
[----:B------:R-:W-:Y:S02]  /*20d0*/  @P1 R2UR.BROADCAST UR19, R0 ;  /* 0x00000000001312ca */ /* 0x000fe400008e0000 */
[----:B------:R-:W-:-:S11]  /*20e0*/  @P1 PLOP3.LUT P0, PT, P1, PT, PT, 0x8, 0x80 ;  /* 0x000000000080181c */ /* 0x000fd60000f0e170 */
[----:B------:R1:W-:Y:S01]  /*20f0*/  @UP1 UTMALDG.3D [UR16], [UR8], desc[URZ] ;  /* 0x0000ff10080015b4 */ /* 0x0003e20008011000 */
[----:B------:R-:W-:Y:S01]  /*2100*/  PLOP3.LUT P1, PT, PT, PT, PT, 0x8, 0x80 ;  /* 0x000000000080781c */ /* 0x000fe20003f2e170 */
[----:B-1----:R-:W-:-:S12]  /*2110*/  @P0 BRA.U.ANY `(.L_x_35) ;  /* 0xfffffffd00e80947 */ /* 0x002fd8000393ffff */
[----:B------:R-:W-:Y:S01]  /*2120*/  VIADD R137, R137, 0x1 ;  /* 0x0000000189897836 */ /* 0x000fe20000000000 */
[----:B------:R-:W-:-:S07]  /*2130*/  LOP3.LUT R140, R140, 0x1, RZ, 0x3c, !PT ;  /* 0x000000018c8c7812 */ /* 0x000fce00078e3cff */
.L_x_31:
[----:B------:R-:W-:Y:S05]  /*2140*/  BSYNC B0 ;  /* 0x0000000000007941 */ /* 0x000fea0003800000 */
.L_x_30:
[----:B-1----:R-:W1:Y:S01]  /*2150*/  S2R R3, SR_TID.X ;  /* 0x0000000000037919 */ /* 0x002e620000002100 */
[----:B------:R-:W4:Y:S01]  /*2160*/  S2UR UR8, SR_CgaCtaId ;  /* 0x00000000000879c3 */ /* 0x000f220000008800 */
[----:B------:R-:W-:Y:S01]  /*2170*/  UMOV UR5, 0x400 ;  /* 0x0000040000057882 */ /* 0x000fe20000000000 */
[----:B------:R-:W-:Y:S01]  /*2180*/  ISETP.GE.OR P0, PT, R144, R146, P2 ;  /* 0x000000929000720c */ /* 0x000fe20001706670 */
[----:B------:R-:W-:Y:S01]  /*2190*/  BSSY B0, `(.L_x_36) ;  /* 0x0000086000007945 */ /* 0x000fe20003800000 */
[----:B------:R-:W-:Y:S01]  /*21a0*/  LOP3.LUT R138, R138, 0x1, RZ, 0x3c, !PT ;  /* 0x000000018a8a7812 */ /* 0x000fe200078e3cff */
[----:B----4-:R-:W-:Y:S01]  /*21b0*/  ULEA UR5, UR8, UR5, 0x18 ;  /* 0x0000000508057291 */ /* 0x010fe2000f8ec0ff */
[C---:B-12---:R-:W-:Y:S01]  /*21c0*/  IMAD R0, R3.reuse, 0x40, R3 ;  /* 0x0000004003007824 */ /* 0x046fe200078e0203 */
[C---:B------:R-:W-:Y:S01]  /*21d0*/  ISETP.NE.AND P1, PT, R3.reuse, RZ, PT ;  /* 0x000000ff0300720c */ /* 0x040fe20003f25270 */
[----:B------:R-:W-:-:S03]  /*21e0*/  IMAD.SHL.U32 R69, R3, 0x20, RZ ;  /* 0x0000002003457824 */ /* 0x000fc600078e00ff */
[----:B------:R-:W-:Y:S01]  /*21f0*/  LOP3.LUT R68, R0, 0x1c8, RZ, 0xc0, !PT ;  /* 0x000001c800447812 */ /* 0x000fe200078ec0ff */
[----:B------:R-:W-:-:S03]  /*2200*/  IMAD.U32 R0, RZ, RZ, UR5 ;  /* 0x00000005ff007e24 */ /* 0x000fc6000f8e00ff */
[----:B------:R-:W-:-:S04]  /*2210*/  LOP3.LUT R69, R68, 0x200, R69, 0xf8, !PT ;  /* 0x0000020044457812 */ /* 0x000fc800078ef845 */
[----:B------:R-:W-:-:S05]  /*2220*/  IADD3 R132, PT, PT, R0, R69, R69 ;  /* 0x0000004500847210 */ /* 0x000fca0007ffe045 */
[C---:B------:R-:W-:Y:S02]  /*2230*/  VIADD R154, R132.reuse, 0x1080 ;  /* 0x00001080849a7836 */ /* 0x040fe40000000000 */
[C---:B------:R-:W-:Y:S02]  /*2240*/  VIADD R151, R132.reuse, 0x10a0 ;  /* 0x000010a084977836 */ /* 0x040fe40000000000 */
[C---:B------:R-:W-:Y:S01]  /*2250*/  VIADD R150, R132.reuse, 0x10c0 ;  /* 0x000010c084967836 */ /* 0x040fe20000000000 */
[----:B------:R-:W-:Y:S01]  /*2260*/  SHF.R.U32.HI R69, RZ, 0x3, R154 ;  /* 0x00000003ff457819 */ /* 0x000fe2000001169a */
[----:B------:R-:W-:Y:S01]  /*2270*/  VIADD R132, R132, 0x10e0 ;  /* 0x000010e084847836 */ /* 0x000fe20000000000 */
[----:B------:R-:W-:Y:S02]  /*2280*/  SHF.R.U32.HI R68, RZ, 0x3, R151 ;  /* 0x00000003ff447819 */ /* 0x000fe40000011697 */
[----:B------:R-:W-:Y:S02]  /*2290*/  LOP3.LUT R154, R154, 0x70, R69, 0x78, !PT ;  /* 0x000000709a9a7812 */ /* 0x000fe400078e7845 */
[----:B------:R-:W-:-:S02]  /*22a0*/  LOP3.LUT R151, R151, 0x70, R68, 0x78, !PT ;  /* 0x0000007097977812 */ /* 0x000fc400078e7844 */
[----:B------:R-:W-:Y:S01]  /*22b0*/  SHF.R.U32.HI R97, RZ, 0x3, R150 ;  /* 0x00000003ff617819 */ /* 0x000fe20000011696 */
[----:B------:R-:W1:Y:S01]  /*22c0*/  LDSM.16.M88.4 R80, [R154] ;  /* 0x000000009a50783b */ /* 0x000e620000000200 */
[----:B------:R-:W-:Y:S02]  /*22d0*/  SHF.R.U32.HI R149, RZ, 0x3, R132 ;  /* 0x00000003ff957819 */ /* 0x000fe40000011684 */
[----:B------:R-:W-:Y:S01]  /*22e0*/  LOP3.LUT R150, R150, 0x70, R97, 0x78, !PT ;  /* 0x0000007096967812 */ /* 0x000fe200078e7861 */
[----:B------:R-:W2:Y:S01]  /*22f0*/  LDSM.16.M88.4 R128, [R154+0x800] ;  /* 0x000800009a80783b */ /* 0x000ea20000000200 */
[----:B------:R-:W-:-:S03]  /*2300*/  LOP3.LUT R149, R132, 0x70, R149, 0x78, !PT ;  /* 0x0000007084957812 */ /* 0x000fc600078e7895 */
[----:B------:R-:W4:Y:S04]  /*2310*/  LDSM.16.M88.4 R68, [R151] ;  /* 0x000000009744783b */ /* 0x000f280000000200 */
[----:B------:R-:W5:Y:S04]  /*2320*/  LDSM.16.M88.4 R116, [R151+0x800] ;  /* 0x000800009774783b */ /* 0x000f680000000200 */
[----:B------:R-:W3:Y:S04]  /*2330*/  LDSM.16.M88.4 R96, [R150] ;  /* 0x000000009660783b */ /* 0x000ee80000000200 */
[----:B------:R-:W3:Y:S04]  /*2340*/  LDSM.16.M88.4 R108, [R150+0x800] ;  /* 0x00080000966c783b */ /* 0x000ee80000000200 */
[----:B------:R-:W-:Y:S01]  /*2350*/  LDSM.16.M88.4 R132, [R149+0x800] ;  /* 0x000800009584783b */ /* 0x000fe20000000200 */
[C---:B-1----:R-:W-:Y:S08]  /*2360*/  HMMA.16816.F32 R124, R16.reuse, R80, RZ ;  /* 0x00000050107c723c */ /* 0x042ff000000018ff */
[C---:B------:R-:W-:Y:S08]  /*2370*/  HMMA.16816.F32 R80, R16.reuse, R82, RZ ;  /* 0x000000521050723c */ /* 0x040ff000000018ff */
[C---:B--2---:R-:W-:Y:S08]  /*2380*/  HMMA.16816.F32 R104, R16.reuse, R128, RZ ;  /* 0x000000801068723c */ /* 0x044ff000000018ff */
[----:B------:R-:W-:Y:S08]  /*2390*/  HMMA.16816.F32 R128, R16, R130, RZ ;  /* 0x000000821080723c */ /* 0x000ff000000018ff */
[C---:B----4-:R-:W-:Y:S08]  /*23a0*/  HMMA.16816.F32 R124, R20.reuse, R68, R124 ;  /* 0x00000044147c723c */ /* 0x050ff0000000187c */
[C---:B------:R-:W-:Y:S01]  /*23b0*/  HMMA.16816.F32 R68, R20.reuse, R70, R80 ;  /* 0x000000461444723c */ /* 0x040fe20000001850 */
[----:B------:R-:W1:Y:S07]  /*23c0*/  LDSM.16.M88.4 R80, [R149] ;  /* 0x000000009550783b */ /* 0x000e6e0000000200 */
[C---:B-----5:R-:W-:Y:S08]  /*23d0*/  HMMA.16816.F32 R104, R20.reuse, R116, R104 ;  /* 0x000000741468723c */ /* 0x060ff00000001868 */
[----:B------:R-:W-:Y:S01]  /*23e0*/  HMMA.16816.F32 R116, R20, R118, R128 ;  /* 0x000000761474723c */ /* 0x000fe20000001880 */
[----:B------:R-:W-:Y:S07]  /*23f0*/  LDSM.16.M88.4 R128, [R154+0x1800] ;  /* 0x001800009a80783b */ /* 0x000fee0000000200 */
[C---:B---3--:R-:W-:Y:S08]  /*2400*/  HMMA.16816.F32 R124, R24.reuse, R96, R124 ;  /* 0x00000060187c723c */ /* 0x048ff0000000187c */
[C---:B------:R-:W-:Y:S01]  /*2410*/  HMMA.16816.F32 R96, R24.reuse, R98, R68 ;  /* 0x000000621860723c */ /* 0x040fe20000001844 */
[----:B------:R-:W2:Y:S07]  /*2420*/  LDSM.16.M88.4 R68, [R154+0x1000] ;  /* 0x001000009a44783b */ /* 0x000eae0000000200 */
[C---:B------:R-:W-:Y:S08]  /*2430*/  HMMA.16816.F32 R104, R24.reuse, R108, R104 ;  /* 0x0000006c1868723c */ /* 0x040ff00000001868 */
[----:B------:R-:W-:Y:S01]  /*2440*/  HMMA.16816.F32 R108, R24, R110, R116 ;  /* 0x0000006e186c723c */ /* 0x000fe20000001874 */
[----:B------:R-:W3:Y:S07]  /*2450*/  LDSM.16.M88.4 R116, [R151+0x1000] ;  /* 0x001000009774783b */ /* 0x000eee0000000200 */
[C---:B-1----:R-:W-:Y:S08]  /*2460*/  HMMA.16816.F32 R124, R28.reuse, R80, R124 ;  /* 0x000000501c7c723c */ /* 0x042ff0000000187c */
[C---:B------:R-:W-:Y:S01]  /*2470*/  HMMA.16816.F32 R80, R28.reuse, R82, R96 ;  /* 0x000000521c50723c */ /* 0x040fe20000001860 */
[----:B------:R-:W1:Y:S07]  /*2480*/  LDSM.16.M88.4 R96, [R151+0x1800] ;  /* 0x001800009760783b */ /* 0x000e6e0000000200 */
[C---:B------:R-:W-:Y:S08]  /*2490*/  HMMA.16816.F32 R104, R28.reuse, R132, R104 ;  /* 0x000000841c68723c */ /* 0x040ff00000001868 */
[----:B------:R-:W-:Y:S01]  /*24a0*/  HMMA.16816.F32 R132, R28, R134, R108 ;  /* 0x000000861c84723c */ /* 0x000fe2000000186c */
[----:B------:R-:W-:Y:S07]  /*24b0*/  LDSM.16.M88.4 R108, [R150+0x1800] ;  /* 0x00180000966c783b */ /* 0x000fee0000000200 */
[C---:B--2---:R-:W-:Y:S08]  /*24c0*/  HMMA.16816.F32 R124, R32.reuse, R68, R124 ;  /* 0x00000044207c723c */ /* 0x044ff0000000187c */
[C---:B------:R-:W-:Y:S01]  /*24d0*/  HMMA.16816.F32 R68, R32.reuse, R70, R80 ;  /* 0x000000462044723c */ /* 0x040fe20000001850 */
[----:B------:R-:W2:Y:S07]  /*24e0*/  LDSM.16.M88.4 R80, [R150+0x1000] ;  /* 0x001000009650783b */ /* 0x000eae0000000200 */
[C---:B------:R-:W-:Y:S08]  /*24f0*/  HMMA.16816.F32 R104, R32.reuse, R128, R104 ;  /* 0x000000802068723c */ /* 0x040ff00000001868 */
[----:B------:R-:W-:Y:S08]  /*2500*/  HMMA.16816.F32 R132, R32, R130, R132 ;  /* 0x000000822084723c */ /* 0x000ff00000001884 */
[C---:B---3--:R-:W-:Y:S08]  /*2510*/  HMMA.16816.F32 R124, R36.reuse, R116, R124 ;  /* 0x00000074247c723c */ /* 0x048ff0000000187c */
[C---:B------:R-:W-:Y:S01]  /*2520*/  HMMA.16816.F32 R68, R36.reuse, R118, R68 ;  /* 0x000000762444723c */ /* 0x040fe20000001844 */
[----:B------:R-:W3:Y:S07]  /*2530*/  LDSM.16.M88.4 R116, [R149+0x1000] ;  /* 0x001000009574783b */ /* 0x000eee0000000200 */
[----:B-1----:R-:W-:Y:S01]  /*2540*/  HMMA.16816.F32 R128, R36, R96, R104 ;  /* 0x000000602480723c */ /* 0x002fe20000001868 */
[----:B------:R-:W1:Y:S01]  /*2550*/  LDSM.16.M88.4 R104, [R149+0x1800] ;  /* 0x001800009568783b */ /* 0x000e620000000200 */
[----:B------:R-:W-:-:S04]  /*2560*/  @!P1 IMAD.MOV.U32 R97, RZ, RZ, 0x1 ;  /* 0x00000001ff619424 */ /* 0x000fc800078e00ff */
[----:B------:R4:W-:Y:S02]  /*2570*/  @!P1 SYNCS.ARRIVE.TRANS64.ART0 RZ, [R0+URZ+0x8], R97 ;  /* 0x0000086100ff99a7 */ /* 0x0009e400085000ff */
[----:B------:R-:W-:Y:S08]  /*2580*/  HMMA.16816.F32 R132, R36, R98, R132 ;  /* 0x000000622484723c */ /* 0x000ff00000001884 */
[C---:B--2---:R-:W-:Y:S08]  /*2590*/  HMMA.16816.F32 R124, R40.reuse, R80, R124 ;  /* 0x00000050287c723c */ /* 0x044ff0000000187c */
[C---:B------:R-:W-:Y:S08]  /*25a0*/  HMMA.16816.F32 R128, R40.reuse, R108, R128 ;  /* 0x0000006c2880723c */ /* 0x040ff00000001880 */
[C---:B------:R-:W-:Y:S08]  /*25b0*/  HMMA.16816.F32 R80, R40.reuse, R82, R68 ;  /* 0x000000522850723c */ /* 0x040ff00000001844 */
[----:B------:R-:W-:Y:S08]  /*25c0*/  HMMA.16816.F32 R108, R40, R110, R132 ;  /* 0x0000006e286c723c */ /* 0x000ff00000001884 */
[C---:B---3--:R-:W-:Y:S08]  /*25d0*/  HMMA.16816.F32 R124, R44.reuse, R116, R124 ;  /* 0x000000742c7c723c */ /* 0x048ff0000000187c */
[C---:B------:R-:W-:Y:S08]  /*25e0*/  HMMA.16816.F32 R80, R44.reuse, R118, R80 ;  /* 0x000000762c50723c */ /* 0x040ff00000001850 */
[C---:B-1----:R-:W-:Y:S08]  /*25f0*/  HMMA.16816.F32 R68, R44.reuse, R104, R128 ;  /* 0x000000682c44723c */ /* 0x042ff00000001880 */
[----:B------:R-:W-:Y:S01]  /*2600*/  HMMA.16816.F32 R108, R44, R106, R108 ;  /* 0x0000006a2c6c723c */ /* 0x000fe2000000186c */
[----:B------:R-:W-:-:S04]  /*2610*/  NOP ;  /* 0x0000000000007918 */ /* 0x000fc80000000000 */
[----:B----4-:R-:W-:-:S15]  /*2620*/  @P0 BRA `(.L_x_37) ;  /* 0x0000000000f00947 */ /* 0x010fde0003800000 */
[----:B------:R-:W-:Y:S01]  /*2630*/  IMAD.U32 R97, R145, -0x80000000, RZ ;  /* 0x8000000091617824 */ /* 0x000fe200078e00ff */
[----:B------:R-:W-:Y:S03]  /*2640*/  BSSY B1, `(.L_x_38) ;  /* 0x0000003000017945 */ /* 0x000fe60003800000 */
[----:B------:R-:W1:Y:S02]  /*2650*/  SYNCS.PHASECHK.TRANS64.TRYWAIT P0, [R0+URZ+0x8], R97 ;  /* 0x00000861000075a7 */ /* 0x000e6400080011ff */
[----:B-1----:R-:W-:Y:S05]  /*2660*/  @!P0 BRA `(.L_x_39) ;  /* 0x0000002000308947 */ /* 0x002fea0003800000 */
.L_x_70:
[----:B------:R-:W-:Y:S05]  /*2670*/  BSYNC B1 ;  /* 0x0000000000017941 */ /* 0x000fea0003800000 */
.L_x_38:
[----:B------:R-:W-:Y:S02]  /*2680*/  ELECT P3, URZ, PT ;  /* 0x0000000000ff782f */ /* 0x000fe40003860000 */
[----:B-1----:R-:W-:Y:S02]  /*2690*/  LOP3.LUT R97, RZ, R144, RZ, 0x33, !PT ;  /* 0x00000090ff617212 */ /* 0x002fe400078e33ff */
[----:B------:R-:W-:Y:S01]  /*26a0*/  ELECT P0, URZ, PT ;  /* 0x0000000000ff782f */ /* 0x000fe20003800000 */
[----:B------:R-:W1:Y:S02]  /*26b0*/  S2UR UR20, SR_CTAID.Y ;  /* 0x00000000001479c3 */ /* 0x000e640000002600 */
[----:B------:R-:W-:-:S04]  /*26c0*/  IMAD.IADD R97, R146, 0x1, R97 ;  /* 0x0000000192617824 */ /* 0x000fc800078e0261 */
[----:B------:R-:W-:Y:S02]  /*26d0*/  IMAD R98, R97, 0x4, R0 ;  /* 0x0000000461627824 */ /* 0x000fe400078e0200 */
[----:B------:R-:W-:-:S04]  /*26e0*/  @P3 IMAD.MOV.U32 R97, RZ, RZ, 0x2000 ;  /* 0x00002000ff613424 */ /* 0x000fc800078e00ff */
[----:B------:R-:W-:Y:S01]  /*26f0*/  @P0 VIADD R99, R0, 0x1080 ;  /* 0x0000108000630836 */ /* 0x000fe20000000000 */
[----:B------:R-:W-:Y:S01]  /*2700*/  VOTEU.ANY UP0, P0 ;  /* 0x0000000000ff7886 */ /* 0x000fe20000000100 */
[----:B------:R2:W-:Y:S01]  /*2710*/  @P3 SYNCS.ARRIVE.TRANS64 RZ, [R0+URZ], R97 ;  /* 0x0000006100ff39a7 */ /* 0x0005e200080000ff */
[----:B------:R-:W3:Y:S01]  /*2720*/  LDS R98, [R98+0x5080] ;  /* 0x0050800062627984 */ /* 0x000ee20000000800 */
[----:B------:R-:W-:Y:S01]  /*2730*/  @P0 IADD3 R96, P3, PT, R152, 0x80, RZ ;  /* 0x0000008098600810 */ /* 0x000fe20007f7e0ff */
[----:B------:R-:W-:Y:S01]  /*2740*/  VOTEU.ANY UP1, P0 ;  /* 0x0000000000ff7886 */ /* 0x000fe20000020100 */
[----:B------:R-:W-:Y:S01]  /*2750*/  @P0 R2UR UR16, R99 ;  /* 0x00000000631002ca */ /* 0x000fe200000e0000 */
[----:B------:R-:W-:Y:S01]  /*2760*/  @UP0 UMOV UR18, URZ ;  /* 0x000000ff00120c82 */ /* 0x000fe20008000000 */
[----:B------:R-:W-:Y:S01]  /*2770*/  @P0 R2UR UR5, R96 ;  /* 0x00000000600502ca */ /* 0x000fe200000e0000 */
[----:B--2---:R-:W-:Y:S01]  /*2780*/  @P0 IMAD.X R97, RZ, RZ, R153, P3 ;  /* 0x000000ffff610224 */ /* 0x004fe200018e0699 */
[----:B------:R-:W-:-:S04]  /*2790*/  PLOP3.LUT P3, PT, PT, PT, PT, 0x8, 0x80 ;  /* 0x000000000080781c */ /* 0x000fc80003f6e170 */
[----:B------:R-:W-:-:S07]  /*27a0*/  @P0 R2UR UR8, R97 ;  /* 0x00000000610802ca */ /* 0x000fce00000e0000 */
[----:B------:R-:W-:-:S06]  /*27b0*/  IMAD.U32 R96, RZ, RZ, UR5 ;  /* 0x00000005ff607e24 */ /* 0x000fcc000f8e00ff */
[----:B------:R-:W-:Y:S01]  /*27c0*/  IMAD.U32 R97, RZ, RZ, UR8 ;  /* 0x00000008ff617e24 */ /* 0x000fe2000f8e00ff */
[----:B------:R-:W-:-:S04]  /*27d0*/  @P0 R2UR UR8, R96 ;  /* 0x00000000600802ca */ /* 0x000fc800000e0000 */
[----:B------:R-:W-:Y:S01]  /*27e0*/  @P0 R2UR UR9, R97 ;  /* 0x00000000610902ca */ /* 0x000fe200000e0000 */
[----:B-1-3--:R-:W-:-:S14]  /*27f0*/  IMAD R98, R98, 0x20, R147 ;  /* 0x0000002062627824 */ /* 0x00afdc00078e0293 */
.L_x_40:
[----:B------:R-:W-:-:S13]  /*2800*/  @P0 ELECT P3, URZ, PT ;  /* 0x0000000000ff082f */ /* 0x000fda0003860000 */
[----:B------:R-:W-:Y:S02]  /*2810*/  @P3 R2UR.BROADCAST UR19, R98 ;  /* 0x00000000621332ca */ /* 0x000fe400008e0000 */
[----:B------:R-:W-:Y:S02]  /*2820*/  @P3 R2UR.BROADCAST UR17, R0 ;  /* 0x00000000001132ca */ /* 0x000fe400008e0000 */
[----:B------:R-:W-:Y:S02]  /*2830*/  @P3 PLOP3.LUT P0, PT, P3, PT, PT, 0x8, 0x80 ;  /* 0x000000000080381c */ /* 0x000fe40001f0e170 */
[----:B------:R-:W-:-:S09]  /*2840*/  PLOP3.LUT P3, PT, PT, PT, PT, 0x8, 0x80 ;  /* 0x000000000080781c */ /* 0x000fd20003f6e170 */
[----:B------:R1:W-:Y:S02]  /*2850*/  @UP1 UTMALDG.3D [UR16], [UR8], desc[URZ] ;  /* 0x0000ff10080015b4 */ /* 0x0003e40008011000 */
[----:B-1----:R-:W-:Y:S05]  /*2860*/  @P0 BRA.U.ANY `(.L_x_40) ;  /* 0xfffffffd00e40947 */ /* 0x002fea000393ffff */
[----:B------:R-:W-:-:S13]  /*2870*/  ELECT P0, URZ, PT ;  /* 0x0000000000ff782f */ /* 0x000fda0003800000 */
[----:B------:R-:W-:Y:S01]  /*2880*/  @P0 IADD3 R96, P3, PT, R152, 0x80, RZ ;  /* 0x0000008098600810 */ /* 0x000fe20007f7e0ff */
[----:B------:R-:W-:Y:S01]  /*2890*/  VOTEU.ANY UP0, P0 ;  /* 0x0000000000ff7886 */ /* 0x000fe20000000100 */
[----:B------:R-:W-:Y:S02]  /*28a0*/  VOTEU.ANY UP1, P0 ;  /* 0x0000000000ff7886 */ /* 0x000fe40000020100 */
[----:B------:R-:W-:Y:S01]  /*28b0*/  @P0 R2UR UR5, R96 ;  /* 0x00000000600502ca */ /* 0x000fe200000e0000 */
[----:B------:R-:W-:Y:S01]  /*28c0*/  @P0 IMAD.X R97, RZ, RZ, R153, P3 ;  /* 0x000000ffff610224 */ /* 0x000fe200018e0699 */
[----:B------:R-:W-:Y:S01]  /*28d0*/  PLOP3.LUT P3, PT, PT, PT, PT, 0x8, 0x80 ;  /* 0x000000000080781c */ /* 0x000fe20003f6e170 */
[----:B------:R-:W-:Y:S01]  /*28e0*/  @P0 VIADD R96, R0, 0x2080 ;  /* 0x0000208000600836 */ /* 0x000fe20000000000 */
[----:B------:R-:W-:Y:S02]  /*28f0*/  @UP0 UMOV UR18, 0x40 ;  /* 0x0000004000120882 */ /* 0x000fe40000000000 */
[----:B------:R-:W-:-:S02]  /*2900*/  @P0 R2UR UR8, R97 ;  /* 0x00000000610802ca */ /* 0x000fc400000e0000 */
[----:B------:R-:W-:-:S05]  /*2910*/  @P0 R2UR UR16, R96 ;  /* 0x00000000601002ca */ /* 0x000fca00000e0000 */
[----:B------:R-:W-:-:S06]  /*2920*/  IMAD.U32 R104, RZ, RZ, UR5 ;  /* 0x00000005ff687e24 */ /* 0x000fcc000f8e00ff */
[----:B------:R-:W-:Y:S01]  /*2930*/  IMAD.U32 R105, RZ, RZ, UR8 ;  /* 0x00000008ff697e24 */ /* 0x000fe2000f8e00ff */
[----:B------:R-:W-:-:S04]  /*2940*/  @P0 R2UR UR8, R104 ;  /* 0x00000000680802ca */ /* 0x000fc800000e0000 */
[----:B------:R-:W-:-:S15]  /*2950*/  @P0 R2UR UR9, R105 ;  /* 0x00000000690902ca */ /* 0x000fde00000e0000 */
.L_x_41:
[----:B------:R-:W-:-:S13]  /*2960*/  @P0 ELECT P3, URZ, PT ;  /* 0x0000000000ff082f */ /* 0x000fda0003860000 */
[----:B------:R-:W-:Y:S02]  /*2970*/  @P3 R2UR.BROADCAST UR19, R98 ;  /* 0x00000000621332ca */ /* 0x000fe400008e0000 */
[----:B------:R-:W-:Y:S02]  /*2980*/  @P3 R2UR.BROADCAST UR17, R0 ;  /* 0x00000000001132ca */ /* 0x000fe400008e0000 */
[----:B------:R-:W-:Y:S02]  /*2990*/  @P3 PLOP3.LUT P0, PT, P3, PT, PT, 0x8, 0x80 ;  /* 0x000000000080381c */ /* 0x000fe40001f0e170 */
[----:B------:R-:W-:-:S09]  /*29a0*/  PLOP3.LUT P3, PT, PT, PT, PT, 0x8, 0x80 ;  /* 0x000000000080781c */ /* 0x000fd20003f6e170 */
[----:B------:R1:W-:Y:S02]  /*29b0*/  @UP1 UTMALDG.3D [UR16], [UR8], desc[URZ] ;  /* 0x0000ff10080015b4 */ /* 0x0003e40008011000 */
[----:B-1----:R-:W-:Y:S05]  /*29c0*/  @P0 BRA.U.ANY `(.L_x_41) ;  /* 0xfffffffd00e40947 */ /* 0x002fea000393ffff */
[----:B------:R-:W-:Y:S01]  /*29d0*/  VIADD R144, R144, 0x1 ;  /* 0x0000000190907836 */ /* 0x000fe20000000000 */
[----:B------:R-:W-:-:S07]  /*29e0*/  LOP3.LUT R145, R145, 0x1, RZ, 0x3c, !PT ;  /* 0x0000000191917812 */ /* 0x000fce00078e3cff */
.L_x_37:
[----:B------:R-:W-:Y:S05]  /*29f0*/  BSYNC B0 ;  /* 0x0000000000007941 */ /* 0x000fea0003800000 */
.L_x_36:
[----:B------:R-:W-:Y:S01]  /*2a00*/  ISETP.GT.U32.AND P3, PT, R3, 0xf, PT ;  /* 0x0000000f0300780c */ /* 0x000fe20003f64070 */
[----:B------:R-:W-:Y:S01]  /*2a10*/  BSSY B0, `(.L_x_42) ;  /* 0x000006a000007945 */ /* 0x000fe20003800000 */
[----:B------:R-:W-:-:S04]  /*2a20*/  ISETP.NE.AND P0, PT, R136, RZ, PT ;  /* 0x000000ff8800720c */ /* 0x000fc80003f05270 */
[----:B------:R-:W-:-:S07]  /*2a30*/  FSEL R2, R2, R143, !P0 ;  /* 0x0000008f02027208 */ /* 0x000fce0004000000 */
[----:B------:R-:W-:Y:S05]  /*2a40*/  @P3 BRA `(.L_x_43) ;  /* 0x0000000400983947 */ /* 0x000fea0003800000 */
[----:B------:R-:W-:Y:S01]  /*2a50*/  FMUL R109, R109, UR4 ;  /* 0x000000046d6d7c20 */ /* 0x000fe20008400000 */
[----:B------:R-:W-:Y:S01]  /*2a60*/  FMUL R97, R108, UR4 ;  /* 0x000000046c617c20 */ /* 0x000fe20008400000 */
[----:B------:R-:W-:Y:S01]  /*2a70*/  FMUL R107, R80, UR4 ;  /* 0x00000004506b7c20 */ /* 0x000fe20008400000 */
[----:B------:R-:W-:Y:S01]  /*2a80*/  FMUL R99, R81, UR4 ;  /* 0x0000000451637c20 */ /* 0x000fe20008400000 */
[----:B------:R-:W-:Y:S01]  /*2a90*/  FMUL R125, R125, UR4 ;  /* 0x000000047d7d7c20 */ /* 0x000fe20008400000 */
[----:B------:R-:W-:Y:S01]  /*2aa0*/  FMUL R69, R69, UR4 ;  /* 0x0000000445457c20 */ /* 0x000fe20008400000 */
[----:B------:R-:W-:Y:S01]  /*2ab0*/  FMUL R105, R124, UR4 ;  /* 0x000000047c697c20 */ /* 0x000fe20008400000 */
[----:B------:R-:W-:Y:S01]  /*2ac0*/  FMUL R81, R68, UR4 ;  /* 0x0000000444517c20 */ /* 0x000fe20008400000 */
[----:B------:R-:W-:Y:S01]  /*2ad0*/  FMNMX.NAN R68, R97, R107, !PT ;  /* 0x0000006b61447209 */ /* 0x000fe20007820000 */
[----:B------:R-:W-:Y:S01]  /*2ae0*/  UMOV UR5, 0xf ;  /* 0x0000000f00057882 */ /* 0x000fe20000000000 */
[----:B------:R-:W-:-:S02]  /*2af0*/  FMNMX.NAN R80, R109, R99, !PT ;  /* 0x000000636d507209 */ /* 0x000fc40007820000 */
[----:B------:R-:W-:Y:S02]  /*2b00*/  FMNMX3.NAN R68, R105, R81, R68, !PT ;  /* 0x0000005169447276 */ /* 0x000fe40007820044 */
[----:B------:R-:W-:-:S04]  /*2b10*/  FMNMX3.NAN R117, R125, R69, R80, !PT ;  /* 0x000000457d757276 */ /* 0x000fc80007820050 */
[----:B------:R-:W-:Y:S01]  /*2b20*/  FMNMX.NAN R68, R68, R117, !PT ;  /* 0x0000007544447209 */ /* 0x000fe20007820000 */
[----:B------:R-:W-:Y:S06]  /*2b30*/  BRA.DIV UR5, `(.L_x_44) ;  /* 0x0000001e05147947 */ /* 0x000fec000b800000 */
[----:B------:R-:W-:Y:S02]  /*2b40*/  IMAD.MOV.U32 R129, RZ, RZ, 0xf ;  /* 0x0000000fff817424 */ /* 0x000fe400078e00ff */
[----:B------:R-:W-:Y:S02]  /*2b50*/  IMAD.MOV.U32 R80, RZ, RZ, 0xf ;  /* 0x0000000fff507424 */ /* 0x000fe400078e00ff */
[----:B------:R-:W-:Y:S01]  /*2b60*/  IMAD.MOV.U32 R106, RZ, RZ, 0xf ;  /* 0x0000000fff6a7424 */ /* 0x000fe200078e00ff */
[----:B------:R-:W1:Y:S02]  /*2b70*/  SHFL.BFLY PT, R117, R68, 0x2, 0x1f ;  /* 0x0c401f0044757f89 */ /* 0x000e6400000e0000 */
[----:B-1----:R-:W-:-:S05]  /*2b80*/  FMNMX R117, R68, R117, !PT ;  /* 0x0000007544757209 */ /* 0x002fca0007800000 */
[----:B------:R-:W1:Y:S02]  /*2b90*/  SHFL.BFLY PT, R80, R117, 0x1, 0x1f ;  /* 0x0c201f0075507f89 */ /* 0x000e6400000e0000 */
[----:B-1----:R-:W-:-:S04]  /*2ba0*/  FMNMX R119, R117, R80, !PT ;  /* 0x0000005075777209 */ /* 0x002fc80007800000 */
[----:B------:R-:W-:-:S04]  /*2bb0*/  FMNMX R96, R2, R119, !PT ;  /* 0x0000007702607209 */ /* 0x000fc80007800000 */
[----:B------:R-:W-:-:S05]  /*2bc0*/  FSEL R98, R119, R96, !P0 ;  /* 0x0000006077627208 */ /* 0x000fca0004000000 */
[--C-:B------:R-:W-:Y:S01]  /*2bd0*/  FADD R105, R105, -R98.reuse ;  /* 0x8000006269697221 */ /* 0x100fe20000000000 */
[--C-:B------:R-:W-:Y:S01]  /*2be0*/  FADD R125, R125, -R98.reuse ;  /* 0x800000627d7d7221 */ /* 0x100fe20000000000 */
[--C-:B------:R-:W-:Y:S01]  /*2bf0*/  FADD R107, R107, -R98.reuse ;  /* 0x800000626b6b7221 */ /* 0x100fe20000000000 */
[--C-:B------:R-:W-:Y:S01]  /*2c00*/  FADD R99, R99, -R98.reuse ;  /* 0x8000006263637221 */ /* 0x100fe20000000000 */
[----:B------:R-:W-:Y:S01]  /*2c10*/  FMUL R105, R105, 1.4426950216293334961 ;  /* 0x3fb8aa3b69697820 */ /* 0x000fe20000400000 */
[----:B------:R-:W-:Y:S01]  /*2c20*/  FMUL R125, R125, 1.4426950216293334961 ;  /* 0x3fb8aa3b7d7d7820 */ /* 0x000fe20000400000 */
[----:B------:R-:W-:Y:S01]  /*2c30*/  FMUL R107, R107, 1.4426950216293334961 ;  /* 0x3fb8aa3b6b6b7820 */ /* 0x000fe20000400000 */
[--C-:B------:R-:W-:Y:S01]  /*2c40*/  FADD R68, R81, -R98.reuse ;  /* 0x8000006251447221 */ /* 0x100fe20000000000 */
[----:B------:R-:W1:Y:S01]  /*2c50*/  MUFU.EX2 R124, R105 ;  /* 0x00000069007c7308 */ /* 0x000e620000000800 */
[----:B------:R-:W-:Y:S01]  /*2c60*/  FMUL R99, R99, 1.4426950216293334961 ;  /* 0x3fb8aa3b63637820 */ /* 0x000fe20000400000 */
[--C-:B------:R-:W-:Y:S01]  /*2c70*/  FADD R69, R69, -R98.reuse ;  /* 0x8000006245457221 */ /* 0x100fe20000000000 */
[----:B------:R-:W-:Y:S01]  /*2c80*/  FMUL R68, R68, 1.4426950216293334961 ;  /* 0x3fb8aa3b44447820 */ /* 0x000fe20000400000 */
[--C-:B------:R-:W-:Y:S01]  /*2c90*/  FADD R97, R97, -R98.reuse ;  /* 0x8000006261617221 */ /* 0x100fe20000000000 */
[----:B------:R-:W-:Y:S01]  /*2ca0*/  FADD R109, R109, -R98 ;  /* 0x800000626d6d7221 */ /* 0x000fe20000000000 */
[----:B------:R-:W-:-:S02]  /*2cb0*/  FMUL R69, R69, 1.4426950216293334961 ;  /* 0x3fb8aa3b45457820 */ /* 0x000fc40000400000 */
[----:B------:R-:W2:Y:S01]  /*2cc0*/  MUFU.EX2 R125, R125 ;  /* 0x0000007d007d7308 */ /* 0x000ea20000000800 */
[----:B------:R-:W-:Y:S01]  /*2cd0*/  FMUL R97, R97, 1.4426950216293334961 ;  /* 0x3fb8aa3b61617820 */ /* 0x000fe20000400000 */
[----:B------:R-:W-:-:S06]  /*2ce0*/  FMUL R109, R109, 1.4426950216293334961 ;  /* 0x3fb8aa3b6d6d7820 */ /* 0x000fcc0000400000 */
[----:B------:R-:W3:Y:S01]  /*2cf0*/  MUFU.EX2 R80, R107 ;  /* 0x0000006b00507308 */ /* 0x000ee20000000800 */
[----:B-1----:R-:W-:-:S07]  /*2d00*/  FADD R104, RZ, R124 ;  /* 0x0000007cff687221 */ /* 0x002fce0000000000 */
[----:B------:R2:W1:Y:S08]  /*2d10*/  MUFU.EX2 R81, R99 ;  /* 0x0000006300517308 */ /* 0x0004700000000800 */
[----:B------:R-:W4:Y:S01]  /*2d20*/  MUFU.EX2 R68, R68 ;  /* 0x0000004400447308 */ /* 0x000f220000000800 */
[----:B--2---:R-:W-:-:S04]  /*2d30*/  FADD R99, R125, R104 ;  /* 0x000000687d637221 */ /* 0x004fc80000000000 */
[----:B---3--:R-:W-:-:S03]  /*2d40*/  FADD R104, R80, R99 ;  /* 0x0000006350687221 */ /* 0x008fc60000000000 */
[----:B------:R-:W2:Y:S01]  /*2d50*/  MUFU.EX2 R69, R69 ;  /* 0x0000004500457308 */ /* 0x000ea20000000800 */
[----:B-1----:R-:W-:-:S07]  /*2d60*/  FADD R99, R81, R104 ;  /* 0x0000006851637221 */ /* 0x002fce0000000000 */
[----:B------:R-:W1:Y:S01]  /*2d70*/  MUFU.EX2 R108, R97 ;  /* 0x00000061006c7308 */ /* 0x000e620000000800 */
[----:B----4-:R-:W-:-:S07]  /*2d80*/  FADD R104, R68, R99 ;  /* 0x0000006344687221 */ /* 0x010fce0000000000 */
[----:B------:R-:W3:Y:S01]  /*2d90*/  MUFU.EX2 R109, R109 ;  /* 0x0000006d006d7308 */ /* 0x000ee20000000800 */
[----:B--2---:R-:W-:-:S04]  /*2da0*/  FADD R99, R69, R104 ;  /* 0x0000006845637221 */ /* 0x004fc80000000000 */
[----:B-1----:R-:W-:Y:S01]  /*2db0*/  FADD R104, R108, R99 ;  /* 0x000000636c687221 */ /* 0x002fe20000000000 */
[----:B------:R-:W-:-:S03]  /*2dc0*/  IMAD.MOV.U32 R99, RZ, RZ, 0xf ;  /* 0x0000000fff637424 */ /* 0x000fc600078e00ff */
[----:B---3--:R-:W-:-:S05]  /*2dd0*/  FADD R104, R109, R104 ;  /* 0x000000686d687221 */ /* 0x008fca0000000000 */
[----:B------:R-:W1:Y:S02]  /*2de0*/  SHFL.BFLY PT, R97, R104, 0x2, 0x1f ;  /* 0x0c401f0068617f89 */ /* 0x000e6400000e0000 */
[----:B-1----:R-:W-:-:S05]  /*2df0*/  FADD R97, R104, R97 ;  /* 0x0000006168617221 */ /* 0x002fca0000000000 */
[----:B------:R1:W2:Y:S02]  /*2e00*/  SHFL.BFLY PT, R106, R97, 0x1, 0x1f ;  /* 0x0c201f00616a7f89 */ /* 0x0002a400000e0000 */
.L_x_76:
[----:B------:R-:W-:Y:S01]  /*2e10*/  BSSY.RECONVERGENT B1, `(.L_x_45) ;  /* 0x0000027000017945 */ /* 0x000fe20003800200 */
[----:B-12---:R-:W-:-:S03]  /*2e20*/  FADD R97, R97, R106 ;  /* 0x0000006a61617221 */ /* 0x006fc60000000000 */
[----:B------:R-:W-:Y:S05]  /*2e30*/  @!P0 BRA `(.L_x_46) ;  /* 0x0000000000908947 */ /* 0x000fea0003800000 */
[----:B------:R-:W-:-:S04]  /*2e40*/  FADD R96, R143, -R96 ;  /* 0x800000608f607221 */ /* 0x000fc80000000000 */
[----:B------:R-:W-:-:S06]  /*2e50*/  FMUL R96, R96, 1.4426950216293334961 ;  /* 0x3fb8aa3b60607820 */ /* 0x000fcc0000400000 */
[----:B------:R-:W1:Y:S02]  /*2e60*/  MUFU.EX2 R96, R96 ;  /* 0x0000006000607308 */ /* 0x000e640000000800 */
[-C--:B-1----:R-:W-:Y:S01]  /*2e70*/  FFMA R97, R142, R96.reuse, R97 ;  /* 0x000000608e617223 */ /* 0x082fe20000000061 */
[-C--:B------:R-:W-:Y:S01]  /*2e80*/  FMUL R73, R73, R96.reuse ;  /* 0x0000006049497220 */ /* 0x080fe20000400000 */
        /* <DEDUP_REMOVED lines=30> */
[----:B------:R-:W-:-:S07]  /*3070*/  FMUL R77, R77, R96 ;  /* 0x000000604d4d7220 */ /* 0x000fce0000400000 */
.L_x_46:
[----:B------:R-:W-:Y:S05]  /*3080*/  BSYNC.RECONVERGENT B1 ;  /* 0x0000000000017941 */ /* 0x000fea0003800200 */
.L_x_45:
[----:B------:R-:W-:Y:S02]  /*3090*/  IMAD.MOV.U32 R143, RZ, RZ, R98 ;  /* 0x000000ffff8f7224 */ /* 0x000fe400078e0062 */
[----:B------:R-:W-:-:S07]  /*30a0*/  IMAD.MOV.U32 R142, RZ, RZ, R97 ;  /* 0x000000ffff8e7224 */ /* 0x000fce00078e0061 */
.L_x_43:
[----:B------:R-:W-:Y:S05]  /*30b0*/  BSYNC B0 ;  /* 0x0000000000007941 */ /* 0x000fea0003800000 */
.L_x_42:
[----:B------:R-:W-:-:S04]  /*30c0*/  IMAD.U32 R97, R139, -0x80000000, RZ ;  /* 0x800000008b617824 */ /* 0x000fc800078e00ff */
[----:B------:R-:W1:Y:S02]  /*30d0*/  SYNCS.PHASECHK.TRANS64.TRYWAIT P0, [R0+URZ+0x10], R97 ;  /* 0x00001061000075a7 */ /* 0x000e6400080011ff */
[----:B-1----:R-:W-:Y:S05]  /*30e0*/  @P0 BRA `(.L_x_47) ;  /* 0x0000000000080947 */ /* 0x002fea0003800000 */
[----:B------:R-:W1:Y:S02]  /*30f0*/  SYNCS.PHASECHK.TRANS64.TRYWAIT P0, [R0+URZ+0x10], R97 ;  /* 0x00001061000075a7 */ /* 0x000e6400080011ff */
[----:B-1----:R-:W-:Y:S05]  /*3100*/  @!P0 BRA `(.L_x_48) ;  /* 0x0000001800a88947 */ /* 0x002fea0003800000 */
.L_x_47:
[----:B------:R-:W-:Y:S01]  /*3110*/  IMAD R96, R3, 0x80, R3 ;  /* 0x0000008003607824 */ /* 0x000fe200078e0203 */
[----:B------:R-:W-:Y:S05]  /*3120*/  WARPSYNC.ALL ;  /* 0x0000000000007948 */ /* 0x000fea0003800000 */
[----:B------:R-:W-:Y:S01]  /*3130*/  NOP ;  /* 0x0000000000007918 */ /* 0x000fe20000000000 */
[----:B-1----:R-:W-:Y:S01]  /*3140*/  LOP3.LUT R97, R96, 0x790, RZ, 0xc0, !PT ;  /* 0x0000079060617812 */ /* 0x002fe200078ec0ff */
[----:B------:R-:W-:Y:S01]  /*3150*/  VIADD R141, R141, 0x1 ;  /* 0x000000018d8d7836 */ /* 0x000fe20000000000 */
[----:B------:R-:W-:Y:S02]  /*3160*/  F2FP.F16.F32.PACK_AB R83, R83, R82 ;  /* 0x000000525353723e */ /* 0x000fe400000000ff */
[----:B------:R-:W-:Y:S01]  /*3170*/  F2FP.F16.F32.PACK_AB R82, R81, R80 ;  /* 0x000000505152723e */ /* 0x000fe200000000ff */
[----:B------:R-:W-:Y:S01]  /*3180*/  IMAD.IADD R104, R0, 0x1, R97 ;  /* 0x0000000100687824 */ /* 0x000fe200078e0261 */
[----:B------:R-:W-:-:S02]  /*3190*/  F2FP.F16.F32.PACK_AB R81, R127, R126 ;  /* 0x0000007e7f51723e */ /* 0x000fc400000000ff */
[----:B------:R-:W-:Y:S01]  /*31a0*/  F2FP.F16.F32.PACK_AB R80, R125, R124 ;  /* 0x0000007c7d50723e */ /* 0x000fe200000000ff */
[C---:B------:R-:W-:Y:S01]  /*31b0*/  VIADD R149, R104.reuse, 0x30a0 ;  /* 0x000030a068957836 */ /* 0x040fe20000000000 */
[----:B------:R-:W-:Y:S01]  /*31c0*/  F2FP.F16.F32.PACK_AB R111, R111, R110 ;  /* 0x0000006e6f6f723e */ /* 0x000fe200000000ff */
[C---:B------:R-:W-:Y:S01]  /*31d0*/  VIADD R154, R104.reuse, 0x3080 ;  /* 0x00003080689a7836 */ /* 0x040fe20000000000 */
[----:B------:R-:W-:Y:S01]  /*31e0*/  F2FP.F16.F32.PACK_AB R110, R109, R108 ;  /* 0x0000006c6d6e723e */ /* 0x000fe200000000ff */
[C---:B------:R-:W-:Y:S01]  /*31f0*/  VIADD R151, R104.reuse, 0x30c0 ;  /* 0x000030c068977836 */ /* 0x040fe20000000000 */
[----:B------:R-:W-:Y:S01]  /*3200*/  SHF.R.U32.HI R96, RZ, 0x3, R149 ;  /* 0x00000003ff607819 */ /* 0x000fe20000011695 */
[----:B------:R-:W-:Y:S01]  /*3210*/  VIADD R104, R104, 0x30e0 ;  /* 0x000030e068687836 */ /* 0x000fe20000000000 */
[----:B------:R-:W-:Y:S02]  /*3220*/  SHF.R.U32.HI R97, RZ, 0x3, R154 ;  /* 0x00000003ff617819 */ /* 0x000fe4000001169a */
[----:B------:R-:W-:-:S02]  /*3230*/  LOP3.LUT R149, R149, 0x70, R96, 0x78, !PT ;  /* 0x0000007095957812 */ /* 0x000fc400078e7860 */
[----:B------:R-:W-:Y:S02]  /*3240*/  LOP3.LUT R154, R154, 0x70, R97, 0x78, !PT ;  /* 0x000000709a9a7812 */ /* 0x000fe400078e7861 */
[----:B------:R-:W-:Y:S01]  /*3250*/  SHF.R.U32.HI R106, RZ, 0x3, R151 ;  /* 0x00000003ff6a7819 */ /* 0x000fe20000011697 */
[----:B------:R-:W1:Y:S01]  /*3260*/  LDSM.16.MT88.4 R96, [R149] ;  /* 0x000000009560783b */ /* 0x000e620000004200 */
[----:B------:R-:W-:Y:S02]  /*3270*/  SHF.R.U32.HI R105, RZ, 0x3, R104 ;  /* 0x00000003ff697819 */ /* 0x000fe40000011668 */
[----:B------:R-:W-:Y:S01]  /*3280*/  LOP3.LUT R151, R151, 0x70, R106, 0x78, !PT ;  /* 0x0000007097977812 */ /* 0x000fe200078e786a */
[----:B------:R-:W2:Y:S01]  /*3290*/  LDSM.16.MT88.4 R116, [R154] ;  /* 0x000000009a74783b */ /* 0x000ea20000004200 */
[----:B------:R-:W-:Y:S02]  /*32a0*/  LOP3.LUT R150, R104, 0x70, R105, 0x78, !PT ;  /* 0x0000007068967812 */ /* 0x000fe400078e7869 */
[----:B------:R-:W-:Y:S01]  /*32b0*/  F2FP.F16.F32.PACK_AB R109, R71, R70 ;  /* 0x00000046476d723e */ /* 0x000fe200000000ff */
[----:B------:R-:W3:Y:S01]  /*32c0*/  LDSM.16.MT88.4 R128, [R151] ;  /* 0x000000009780783b */ /* 0x000ee20000004200 */
[----:B------:R-:W-:-:S02]  /*32d0*/  F2FP.F16.F32.PACK_AB R108, R69, R68 ;  /* 0x00000044456c723e */ /* 0x000fc400000000ff */
[----:B------:R-:W-:Y:S01]  /*32e0*/  PLOP3.LUT P0, PT, PT, PT, PT, 0x80, 0x8 ;  /* 0x000000000008781c */ /* 0x000fe20003f0f070 */
[----:B------:R-:W4:Y:S01]  /*32f0*/  LDSM.16.MT88.4 R124, [R150] ;  /* 0x00000000967c783b */ /* 0x000f220000004200 */
[----:B------:R-:W-:-:S03]  /*3300*/  LOP3.LUT R139, R139, 0x1, RZ, 0x3c, !PT ;  /* 0x000000018b8b7812 */ /* 0x000fc600078e3cff */
[----:B------:R-:W-:Y:S04]  /*3310*/  LDSM.16.MT88.4 R104, [R154+0x1000] ;  /* 0x001000009a68783b */ /* 0x000fe80000004200 */
[----:B------:R-:W-:Y:S04]  /*3320*/  LDSM.16.MT88.4 R132, [R150+0x1000] ;  /* 0x001000009684783b */ /* 0x000fe80000004200 */
[----:B------:R-:W-:Y:S01]  /*3330*/  LDSM.16.MT88.4 R68, [R149+0x1800] ;  /* 0x001800009544783b */ /* 0x000fe20000004200 */
[C---:B-1----:R-:W-:Y:S08]  /*3340*/  HMMA.16816.F32 R60, R80.reuse, R96, R60 ;  /* 0x00000060503c723c */ /* 0x042ff0000000183c */
[C---:B------:R-:W-:Y:S01]  /*3350*/  HMMA.16816.F32 R4, R80.reuse, R98, R4 ;  /* 0x000000625004723c */ /* 0x040fe20000001804 */
[----:B------:R-:W1:Y:S07]  /*3360*/  LDSM.16.MT88.4 R96, [R151+0x1000] ;  /* 0x001000009760783b */ /* 0x000e6e0000004200 */
[C---:B--2---:R-:W-:Y:S08]  /*3370*/  HMMA.16816.F32 R72, R80.reuse, R116, R72 ;  /* 0x000000745048723c */ /* 0x044ff00000001848 */
[C---:B------:R-:W-:Y:S01]  /*3380*/  HMMA.16816.F32 R84, R80.reuse, R118, R84 ;  /* 0x000000765054723c */ /* 0x040fe20000001854 */
[----:B------:R-:W2:Y:S07]  /*3390*/  LDSM.16.MT88.4 R116, [R149+0x1000] ;  /* 0x001000009574783b */ /* 0x000eae0000004200 */
[C---:B---3--:R-:W-:Y:S08]  /*33a0*/  HMMA.16816.F32 R48, R80.reuse, R128, R48 ;  /* 0x000000805030723c */ /* 0x048ff00000001830 */
[C---:B------:R-:W-:Y:S01]  /*33b0*/  HMMA.16816.F32 R8, R80.reuse, R130, R8 ;  /* 0x000000825008723c */ /* 0x040fe20000001808 */
[----:B------:R-:W3:Y:S07]  /*33c0*/  LDSM.16.MT88.4 R128, [R154+0x800] ;  /* 0x000800009a80783b */ /* 0x000eee0000004200 */
[C---:B----4-:R-:W-:Y:S08]  /*33d0*/  HMMA.16816.F32 R56, R80.reuse, R124, R56 ;  /* 0x0000007c5038723c */ /* 0x050ff00000001838 */
[C---:B-1----:R-:W-:Y:S08]  /*33e0*/  HMMA.16816.F32 R88, R80.reuse, R96, R88 ;  /* 0x000000605058723c */ /* 0x042ff00000001858 */
[C---:B------:R-:W-:Y:S01]  /*33f0*/  HMMA.16816.F32 R92, R80.reuse, R98, R92 ;  /* 0x00000062505c723c */ /* 0x040fe2000000185c */
[----:B------:R-:W1:Y:S07]  /*3400*/  LDSM.16.MT88.4 R96, [R151+0x1800] ;  /* 0x001800009760783b */ /* 0x000e6e0000004200 */
[C---:B------:R-:W-:Y:S01]  /*3410*/  HMMA.16816.F32 R12, R80.reuse, R126, R12 ;  /* 0x0000007e500c723c */ /* 0x040fe2000000180c */
[----:B------:R-:W4:Y:S07]  /*3420*/  LDSM.16.MT88.4 R124, [R154+0x1800] ;  /* 0x001800009a7c783b */ /* 0x000f2e0000004200 */
[C---:B------:R-:W-:Y:S08]  /*3430*/  HMMA.16816.F32 R112, R80.reuse, R104, R112 ;  /* 0x000000685070723c */ /* 0x040ff00000001870 */
[C---:B------:R-:W-:Y:S01]  /*3440*/  HMMA.16816.F32 R120, R80.reuse, R106, R120 ;  /* 0x0000006a5078723c */ /* 0x040fe20000001878 */
[----:B------:R-:W-:Y:S07]  /*3450*/  LDSM.16.MT88.4 R104, [R149+0x800] ;  /* 0x000800009568783b */ /* 0x000fee0000004200 */
[C---:B--2---:R-:W-:Y:S08]  /*3460*/  HMMA.16816.F32 R64, R80.reuse, R116, R64 ;  /* 0x000000745040723c */ /* 0x044ff00000001840 */
[C---:B------:R-:W-:Y:S01]  /*3470*/  HMMA.16816.F32 R52, R80.reuse, R118, R52 ;  /* 0x000000765034723c */ /* 0x040fe20000001834 */
[----:B------:R-:W2:Y:S07]  /*3480*/  LDSM.16.MT88.4 R116, [R151+0x800] ;  /* 0x000800009774783b */ /* 0x000eae0000004200 */
[C---:B------:R-:W-:Y:S08]  /*3490*/  HMMA.16816.F32 R100, R80.reuse, R132, R100 ;  /* 0x000000845064723c */ /* 0x040ff00000001864 */
[----:B------:R-:W-:Y:S01]  /*34a0*/  HMMA.16816.F32 R76, R80, R134, R76 ;  /* 0x00000086504c723c */ /* 0x000fe2000000184c */
[----:B------:R-:W5:Y:S04]  /*34b0*/  LDSM.16.MT88.4 R80, [R150+0x800] ;  /* 0x000800009650783b */ /* 0x000f680000004200 */
[----:B------:R-:W2:Y:S03]  /*34c0*/  LDSM.16.MT88.4 R132, [R150+0x1800] ;  /* 0x001800009684783b */ /* 0x000ea60000004200 */
[----:B---3--:R-:W-:Y:S01]  /*34d0*/  HMMA.16816.F32 R72, R108, R128, R72 ;  /* 0x000000806c48723c */ /* 0x008fe20000001848 */
[----:B------:R-:W-:-:S05]  /*34e0*/  VIADD R129, R146, 0xffffffff ;  /* 0xffffffff92817836 */ /* 0x000fca0000000000 */
[C---:B------:R-:W-:Y:S01]  /*34f0*/  ISETP.GE.AND P3, PT, R136.reuse, R129, PT ;  /* 0x000000818800720c */ /* 0x040fe20003f66270 */
[----:B------:R-:W-:Y:S01]  /*3500*/  VIADD R136, R136, 0x1 ;  /* 0x0000000188887836 */ /* 0x000fe20000000000 */
[C---:B-1----:R-:W-:Y:S08]  /*3510*/  HMMA.16816.F32 R88, R108.reuse, R96, R88 ;  /* 0x000000606c58723c */ /* 0x042ff00000001858 */
[----:B------:R-:W-:Y:S01]  /*3520*/  HMMA.16816.F32 R64, R108, R68, R64 ;  /* 0x000000446c40723c */ /* 0x000fe20000001840 */
[----:B------:R-:W-:-:S02]  /*3530*/  @!P1 IMAD.MOV.U32 R69, RZ, RZ, 0x1 ;  /* 0x00000001ff459424 */ /* 0x000fc400078e00ff */
[----:B------:R-:W-:-:S04]  /*3540*/  @!P3 IMAD.U32 R97, R138, -0x80000000, RZ ;  /* 0x800000008a61b824 */ /* 0x000fc800078e00ff */
[----:B------:R1:W3:Y:S01]  /*3550*/  @!P3 SYNCS.PHASECHK.TRANS64.TRYWAIT P0, [R0+URZ], R97 ;  /* 0x000000610000b5a7 */ /* 0x0002e200080011ff */
[C---:B------:R-:W-:Y:S08]  /*3560*/  HMMA.16816.F32 R84, R108.reuse, R130, R84 ;  /* 0x000000826c54723c */ /* 0x040ff00000001854 */
[----:B----4-:R-:W-:Y:S01]  /*3570*/  HMMA.16816.F32 R112, R108, R124, R112 ;  /* 0x0000007c6c70723c */ /* 0x010fe20000001870 */
[----:B------:R1:W-:Y:S01]  /*3580*/  @!P1 SYNCS.ARRIVE.TRANS64.ART0 RZ, [R0+URZ+0x18], R69 ;  /* 0x0000184500ff99a7 */ /* 0x0003e200085000ff */
[----:B------:R-:W-:-:S06]  /*3590*/  ISETP.NE.AND P1, PT, R141, RZ, PT ;  /* 0x000000ff8d00720c */ /* 0x000fcc0003f25270 */
[C---:B------:R-:W-:Y:S08]  /*35a0*/  HMMA.16816.F32 R120, R108.reuse, R126, R120 ;  /* 0x0000007e6c78723c */ /* 0x040ff00000001878 */
[C---:B--2---:R-:W-:Y:S08]  /*35b0*/  HMMA.16816.F32 R48, R108.reuse, R116, R48 ;  /* 0x000000746c30723c */ /* 0x044ff00000001830 */
[C---:B------:R-:W-:Y:S08]  /*35c0*/  HMMA.16816.F32 R8, R108.reuse, R118, R8 ;  /* 0x000000766c08723c */ /* 0x040ff00000001808 */
[C---:B------:R-:W-:Y:S08]  /*35d0*/  HMMA.16816.F32 R92, R108.reuse, R98, R92 ;  /* 0x000000626c5c723c */ /* 0x040ff0000000185c */
[C---:B------:R-:W-:Y:S08]  /*35e0*/  HMMA.16816.F32 R60, R108.reuse, R104, R60 ;  /* 0x000000686c3c723c */ /* 0x040ff0000000183c */
[C---:B------:R-:W-:Y:S08]  /*35f0*/  HMMA.16816.F32 R4, R108.reuse, R106, R4 ;  /* 0x0000006a6c04723c */ /* 0x040ff00000001804 */
[C---:B------:R-:W-:Y:S08]  /*3600*/  HMMA.16816.F32 R52, R108.reuse, R70, R52 ;  /* 0x000000466c34723c */ /* 0x040ff00000001834 */
[C---:B-----5:R-:W-:Y:S08]  /*3610*/  HMMA.16816.F32 R56, R108.reuse, R80, R56 ;  /* 0x000000506c38723c */ /* 0x060ff00000001838 */
[C---:B------:R-:W-:Y:S08]  /*3620*/  HMMA.16816.F32 R12, R108.reuse, R82, R12 ;  /* 0x000000526c0c723c */ /* 0x040ff0000000180c */
[C---:B------:R-:W-:Y:S08]  /*3630*/  HMMA.16816.F32 R100, R108.reuse, R132, R100 ;  /* 0x000000846c64723c */ /* 0x040ff00000001864 */
[----:B------:R-:W-:Y:S01]  /*3640*/  HMMA.16816.F32 R76, R108, R134, R76 ;  /* 0x000000866c4c723c */ /* 0x000fe2000000184c */
[----:B------:R-:W-:-:S04]  /*3650*/  NOP ;  /* 0x0000000000007918 */ /* 0x000fc80000000000 */
[----:B-1-3--:R-:W-:-:S15]  /*3660*/  @P1 BRA `(.L_x_49) ;  /* 0xffffffe400881947 */ /* 0x00afde000383ffff */
.L_x_26:
[----:B--2---:R-:W-:Y:S01]  /*3670*/  SHF.R.U32.HI R2, RZ, 0x1, R3 ;  /* 0x00000001ff027819 */ /* 0x004fe20000011603 */
[----:B------:R-:W-:Y:S01]  /*3680*/  IMAD.SHL.U32 R17, R3, 0x20, RZ ;  /* 0x0000002003117824 */ /* 0x000fe200078e00ff */
[----:B-1----:R-:W-:Y:S01]  /*3690*/  F2FP.F16.F32.PACK_AB R23, R7, R6 ;  /* 0x000000060717723e */ /* 0x002fe200000000ff */
[----:B------:R-:W1:Y:S01]  /*36a0*/  S2R R37, SR_CTAID.Y ;  /* 0x0000000000257919 */ /* 0x000e620000002600 */
[C---:B------:R-:W-:Y:S01]  /*36b0*/  ISETP.GE.U32.AND P0, PT, R3.reuse, 0x10, PT ;  /* 0x000000100300780c */ /* 0x040fe20003f06070 */
[----:B------:R-:W-:Y:S01]  /*36c0*/  IMAD R16, R3, 0x40, R2 ;  /* 0x0000004003107824 */ /* 0x000fe200078e0202 */
[----:B------:R-:W-:Y:S01]  /*36d0*/  LOP3.LUT R2, R17, 0x1e0, RZ, 0xc0, !PT ;  /* 0x000001e011027812 */ /* 0x000fe200078ec0ff */
[----:B------:R-:W-:Y:S01]  /*36e0*/  BSSY.RECONVERGENT B0, `(.L_x_50) ;  /* 0x000004d000007945 */ /* 0x000fe20003800200 */
[----:B------:R-:W-:Y:S01]  /*36f0*/  IMAD.MOV.U32 R22, RZ, RZ, R4 ;  /* 0x000000ffff167224 */ /* 0x000fe200078e0004 */
[----:B------:R-:W-:Y:S01]  /*3700*/  F2FP.F16.F32.PACK_AB R19, R87, R86 ;  /* 0x000000565713723e */ /* 0x000fe200000000ff */
[----:B------:R-:W-:Y:S01]  /*3710*/  IMAD.MOV.U32 R35, RZ, RZ, R5 ;  /* 0x000000ffff237224 */ /* 0x000fe200078e0005 */
[----:B------:R-:W-:Y:S01]  /*3720*/  LOP3.LUT R21, R16, 0x3c8, RZ, 0xc0, !PT ;  /* 0x000003c810157812 */ /* 0x000fe200078ec0ff */
[----:B------:R-:W-:Y:S01]  /*3730*/  IMAD.MOV.U32 R32, RZ, RZ, R8 ;  /* 0x000000ffff207224 */ /* 0x000fe200078e0008 */
[----:B------:R-:W-:Y:S01]  /*3740*/  F2FP.F16.F32.PACK_AB R17, R75, R74 ;  /* 0x0000004a4b11723e */ /* 0x000fe200000000ff */
[----:B------:R-:W-:-:S02]  /*3750*/  IMAD.MOV.U32 R33, RZ, RZ, R9 ;  /* 0x000000ffff217224 */ /* 0x000fc400078e0009 */
[----:B------:R-:W-:Y:S02]  /*3760*/  IMAD.IADD R21, R21, 0x1, -R2 ;  /* 0x0000000115157824 */ /* 0x000fe400078e0a02 */
[----:B------:R-:W-:Y:S02]  /*3770*/  IMAD.MOV.U32 R30, RZ, RZ, R12 ;  /* 0x000000ffff1e7224 */ /* 0x000fe400078e000c */
[----:B------:R-:W-:Y:S01]  /*3780*/  IMAD.MOV.U32 R31, RZ, RZ, R13 ;  /* 0x000000ffff1f7224 */ /* 0x000fe200078e000d */
[----:B------:R-:W-:Y:S01]  /*3790*/  IADD3 R2, PT, PT, R0, R21, R21 ;  /* 0x0000001500027210 */ /* 0x000fe20007ffe015 */
[----:B------:R-:W-:Y:S01]  /*37a0*/  IMAD.MOV.U32 R28, RZ, RZ, R120 ;  /* 0x000000ffff1c7224 */ /* 0x000fe200078e0078 */
[----:B------:R-:W-:Y:S01]  /*37b0*/  F2FP.F16.F32.PACK_AB R21, R63, R62 ;  /* 0x0000003e3f15723e */ /* 0x000fe200000000ff */
[----:B------:R-:W-:Y:S02]  /*37c0*/  IMAD.MOV.U32 R29, RZ, RZ, R121 ;  /* 0x000000ffff1d7224 */ /* 0x000fe400078e0079 */
[----:B------:R-:W-:-:S02]  /*37d0*/  VIADD R6, R2, 0x80 ;  /* 0x0000008002067836 */ /* 0x000fc40000000000 */
[----:B------:R-:W-:Y:S02]  /*37e0*/  VIADD R16, R2, 0xa0 ;  /* 0x000000a002107836 */ /* 0x000fe40000000000 */
[----:B------:R-:W-:Y:S01]  /*37f0*/  IMAD.MOV.U32 R26, RZ, RZ, R52 ;  /* 0x000000ffff1a7224 */ /* 0x000fe200078e0034 */
[----:B------:R-:W-:Y:S01]  /*3800*/  SHF.R.U32.HI R7, RZ, 0x3, R6 ;  /* 0x00000003ff077819 */ /* 0x000fe20000011606 */
[----:B------:R-:W-:Y:S01]  /*3810*/  IMAD.MOV.U32 R27, RZ, RZ, R53 ;  /* 0x000000ffff1b7224 */ /* 0x000fe200078e0035 */
[----:B------:R-:W-:Y:S02]  /*3820*/  SHF.R.U32.HI R25, RZ, 0x3, R16 ;  /* 0x00000003ff197819 */ /* 0x000fe40000011610 */
[----:B------:R-:W-:Y:S02]  /*3830*/  LOP3.LUT R2, R6, 0x30, R7, 0x78, !PT ;  /* 0x0000003006027812 */ /* 0x000fe400078e7807 */
[----:B------:R-:W2:Y:S01]  /*3840*/  S2R R6, SR_CTAID.X ;  /* 0x0000000000067919 */ /* 0x000ea20000002500 */
[----:B------:R-:W-:Y:S01]  /*3850*/  LOP3.LUT R4, R16, 0x30, R25, 0x78, !PT ;  /* 0x0000003010047812 */ /* 0x000fe200078e7819 */
[----:B-1----:R-:W-:Y:S06]  /*3860*/  @P0 BRA `(.L_x_51) ;  /* 0x0000000000d00947 */ /* 0x002fec0003800000 */
[----:B--2---:R-:W-:Y:S01]  /*3870*/  IMAD R6, R6, 0x4, R37 ;  /* 0x0000000406067824 */ /* 0x004fe200078e0225 */
[----:B------:R-:W1:Y:S01]  /*3880*/  LDCU.128 UR8, c[0x0][0x580] ;  /* 0x0000b000ff0877ac */ /* 0x000e620008000c00 */
[----:B------:R-:W-:Y:S01]  /*3890*/  IMAD.SHL.U32 R147, R147, 0x10, RZ ;  /* 0x0000001093937824 */ /* 0x000fe200078e00ff */
[----:B------:R-:W-:Y:S01]  /*38a0*/  FSETP.NE.AND P0, PT, R142, RZ, PT ;  /* 0x000000ff8e00720b */ /* 0x000fe20003f05000 */
[----:B------:R-:W-:Y:S01]  /*38b0*/  IMAD.SHL.U32 R6, R6, 0x4, RZ ;  /* 0x0000000406067824 */ /* 0x000fe200078e00ff */
[----:B------:R-:W-:Y:S01]  /*38c0*/  SHF.R.U32.HI R7, RZ, 0x2, R3 ;  /* 0x00000002ff077819 */ /* 0x000fe20000011603 */
[----:B------:R-:W-:-:S03]  /*38d0*/  IMAD.MOV.U32 R12, RZ, RZ, 0x3f800000 ;  /* 0x3f800000ff0c7424 */ /* 0x000fc600078e00ff */
[----:B------:R-:W-:Y:S02]  /*38e0*/  IADD3 R7, P1, P3, R147, R6, R7 ;  /* 0x0000000693077210 */ /* 0x000fe40007b3e007 */
[----:B------:R-:W-:Y:S02]  /*38f0*/  SHF.R.S32.HI R147, RZ, 0x1f, R147 ;  /* 0x0000001fff937819 */ /* 0x000fe40000011493 */
[----:B------:R-:W-:Y:S01]  /*3900*/  SHF.R.S32.HI R6, RZ, 0x1f, R6 ;  /* 0x0000001fff067819 */ /* 0x000fe20000011406 */
[----:B------:R-:W-:Y:S02]  /*3910*/  IMAD.SHL.U32 R8, R7, 0x4, RZ ;  /* 0x0000000407087824 */ /* 0x000fe400078e00ff */
[----:B------:R-:W2:Y:S01]  /*3920*/  @P0 MUFU.RCP R12, R142 ;  /* 0x0000008e000c0308 */ /* 0x000ea20000001000 */
[----:B------:R-:W-:-:S04]  /*3930*/  IADD3.X R6, PT, PT, R147, R6, RZ, P1, P3 ;  /* 0x0000000693067210 */ /* 0x000fc80000fe64ff */
[----:B------:R-:W-:Y:S02]  /*3940*/  SHF.L.U64.HI R9, R7, 0x2, R6 ;  /* 0x0000000207097819 */ /* 0x000fe40000010206 */
[C---:B-1----:R-:W-:Y:S02]  /*3950*/  IADD3 R6, P0, PT, R8.reuse, UR10, RZ ;  /* 0x0000000a08067c10 */ /* 0x042fe4000ff1e0ff */
[----:B------:R-:W-:Y:S02]  /*3960*/  IADD3 R8, P1, PT, R8, UR8, RZ ;  /* 0x0000000808087c10 */ /* 0x000fe4000ff3e0ff */
[C---:B------:R-:W-:Y:S02]  /*3970*/  IADD3.X R7, PT, PT, R9.reuse, UR11, RZ, P0, !PT ;  /* 0x0000000b09077c10 */ /* 0x040fe400087fe4ff */
[----:B------:R-:W-:-:S03]  /*3980*/  IADD3.X R9, PT, PT, R9, UR9, RZ, P1, !PT ;  /* 0x0000000909097c10 */ /* 0x000fc60008ffe4ff */
[----:B------:R1:W-:Y:S01]  /*3990*/  STG.E desc[UR6][R6.64], R143 ;  /* 0x0000008f06007986 */ /* 0x0003e2000c101906 */
[C---:B--2---:R-:W-:Y:S01]  /*39a0*/  FMUL R72, R12.reuse, R72 ;  /* 0x000000480c487220 */ /* 0x044fe20000400000 */
[C---:B------:R-:W-:Y:S01]  /*39b0*/  FMUL R73, R12.reuse, R73 ;  /* 0x000000490c497220 */ /* 0x040fe20000400000 */
[C---:B------:R-:W-:Y:S01]  /*39c0*/  FMUL R84, R12.reuse, R84 ;  /* 0x000000540c547220 */ /* 0x040fe20000400000 */
[----:B------:R1:W-:Y:S01]  /*39d0*/  STG.E desc[UR6][R8.64], R142 ;  /* 0x0000008e08007986 */ /* 0x0003e2000c101906 */
[C---:B------:R-:W-:Y:S01]  /*39e0*/  FMUL R85, R12.reuse, R85 ;  /* 0x000000550c557220 */ /* 0x040fe20000400000 */
        /* <DEDUP_REMOVED lines=27> */
[----:B-1----:R-:W-:-:S07]  /*3ba0*/  FMUL R77, R12, R77 ;  /* 0x0000004d0c4d7220 */ /* 0x002fce0000400000 */
.L_x_51:
[----:B------:R-:W-:Y:S05]  /*3bb0*/  BSYNC.RECONVERGENT B0 ;  /* 0x0000000000007941 */ /* 0x000fea0003800200 */
.L_x_50:
[----:B------:R1:W-:Y:S06]  /*3bc0*/  MEMBAR.ALL.CTA ;  /* 0x0000000000007992 */ /* 0x0003ec0000008000 */
[----:B-1----:R-:W1:Y:S01]  /*3bd0*/  FENCE.VIEW.ASYNC.S ;  /* 0x00000000000073c6 */ /* 0x002e620000000000 */
[----:B------:R-:W-:Y:S01]  /*3be0*/  IMAD.MOV.U32 R3, RZ, RZ, RZ ;  /* 0x000000ffff037224 */ /* 0x000fe200078e00ff */
[----:B------:R-:W-:Y:S01]  /*3bf0*/  F2FP.F16.F32.PACK_AB R18, R85, R84 ;  /* 0x000000545512723e */ /* 0x000fe200000000ff */
[----:B------:R-:W-:Y:S01]  /*3c00*/  IMAD.MOV.U32 R5, RZ, RZ, RZ ;  /* 0x000000ffff057224 */ /* 0x000fe200078e00ff */
[----:B------:R-:W-:Y:S01]  /*3c10*/  F2FP.F16.F32.PACK_AB R16, R73, R72 ;  /* 0x000000484910723e */ /* 0x000fe200000000ff */
[----:B------:R-:W-:Y:S01]  /*3c20*/  BSSY.RECONVERGENT B0, `(.L_x_52) ;  /* 0x000001d000007945 */ /* 0x000fe20003800200 */
[----:B------:R-:W-:-:S02]  /*3c30*/  MOV R24, R2 ;  /* 0x0000000200187202 */ /* 0x000fc40000000f00 */
[----:B------:R-:W-:Y:S02]  /*3c40*/  MOV R25, R4 ;  /* 0x0000000400197202 */ /* 0x000fe40000000f00 */
[----:B------:R-:W-:Y:S02]  /*3c50*/  F2FP.F16.F32.PACK_AB R22, R35, R22 ;  /* 0x000000162316723e */ /* 0x000fe400000000ff */
[----:B------:R-:W-:Y:S01]  /*3c60*/  F2FP.F16.F32.PACK_AB R20, R61, R60 ;  /* 0x0000003c3d14723e */ /* 0x000fe200000000ff */
[----:B-1----:R-:W-:Y:S06]  /*3c70*/  BAR.SYNC.DEFER_BLOCKING 0x0 ;  /* 0x0000000000007b1d */ /* 0x002fec0000010000 */
[----:B------:R1:W-:Y:S04]  /*3c80*/  STSM.16.M88.4 [R24], R16 ;  /* 0x0000001018007844 */ /* 0x0003e80000000200 */
[----:B------:R1:W-:Y:S01]  /*3c90*/  STSM.16.M88.4 [R25], R20 ;  /* 0x0000001419007844 */ /* 0x0003e20000000200 */
[----:B------:R3:W-:Y:S06]  /*3ca0*/  MEMBAR.ALL.CTA ;  /* 0x0000000000007992 */ /* 0x0007ec0000008000 */
[----:B---3--:R-:W3:Y:S02]  /*3cb0*/  FENCE.VIEW.ASYNC.S ;  /* 0x00000000000073c6 */ /* 0x008ee40000000000 */
[----:B---3--:R-:W-:Y:S06]  /*3cc0*/  BAR.SYNC.DEFER_BLOCKING 0x0 ;  /* 0x0000000000007b1d */ /* 0x008fec0000010000 */
[----:B------:R-:W-:Y:S05]  /*3cd0*/  @P2 BRA `(.L_x_53) ;  /* 0x0000000000442947 */ /* 0x000fea0003800000 */
[----:B------:R-:W3:Y:S01]  /*3ce0*/  LDCU.64 UR8, c[0x0][0x348] ;  /* 0x00006900ff0877ac */ /* 0x000ee20008000a00 */
[----:B------:R-:W-:Y:S01]  /*3cf0*/  R2UR UR20, R37 ;  /* 0x00000000251472ca */ /* 0x000fe200000e0000 */
[----:B--2---:R-:W-:Y:S01]  /*3d00*/  VIADD R6, R0, 0x80 ;  /* 0x0000008000067836 */ /* 0x004fe20000000000 */
[----:B------:R-:W-:Y:S01]  /*3d10*/  PLOP3.LUT P1, PT, PT, PT, PT, 0x80, 0x8 ;  /* 0x000000000008781c */ /* 0x000fe20003f2f070 */
[----:B------:R-:W-:Y:S01]  /*3d20*/  UMOV UR17, URZ ;  /* 0x000000ff00117c82 */ /* 0x000fe20008000000 */
[----:B------:R-:W-:Y:S01]  /*3d30*/  UMOV UR18, URZ ;  /* 0x000000ff00127c82 */ /* 0x000fe20008000000 */
[----:B---3--:R-:W-:-:S04]  /*3d40*/  UIADD3 UR8, UP0, UPT, UR8, 0x180, URZ ;  /* 0x0000018008087890 */ /* 0x008fc8000ff1e0ff */
[----:B------:R-:W-:-:S12]  /*3d50*/  UIADD3.X UR9, UPT, UPT, URZ, UR9, URZ, UP0, !UPT ;  /* 0x00000009ff097290 */ /* 0x000fd800087fe4ff */
.L_x_54:
[----:B------:R-:W-:Y:S02]  /*3d60*/  PLOP3.LUT P0, PT, P0, P1, PT, 0xf2, 0x2f ;  /* 0x00000000002f781c */ /* 0x000fe40000703e72 */
[----:B------:R-:W-:Y:S01]  /*3d70*/  @P1 R2UR P0, UR16, R6 ;  /* 0x00000000061012ca */ /* 0x000fe20000000000 */
[----:B------:R-:W-:-:S07]  /*3d80*/  UMOV UR19, UR12 ;  /* 0x0000000c00137c82 */ /* 0x000fce0008000000 */
[----:B------:R-:W-:Y:S02]  /*3d90*/  @P1 PLOP3.LUT P1, PT, P0, PT, PT, 0x80, 0x8 ;  /* 0x000000000008181c */ /* 0x000fe4000072f070 */
[----:B------:R-:W-:-:S03]  /*3da0*/  PLOP3.LUT P0, PT, PT, PT, PT, 0x80, 0x8 ;  /* 0x000000000008781c */ /* 0x000fc60003f0f070 */
[----:B------:R2:W-:Y:S08]  /*3db0*/  UTMASTG.4D [UR16], [UR8], desc[URZ] ;  /* 0x0000ff10080073b5 */ /* 0x0005f00008019000 */
[----:B--2---:R-:W-:Y:S05]  /*3dc0*/  @P1 BRA.U.ANY `(.L_x_54) ;  /* 0xfffffffd00e41947 */ /* 0x004fea000393ffff */
[----:B------:R0:W-:Y:S01]  /*3dd0*/  UTMACMDFLUSH ;  /* 0x00000000000079b7 */ /* 0x0001e20000000000 */
[----:B------:R-:W-:-:S04]  /*3de0*/  DEPBAR.LE SB0, 0x2 ;  /* 0x000080800000791a */ /* 0x000fc80000000000 */
.L_x_53:
[----:B------:R-:W-:Y:S05]  /*3df0*/  BSYNC.RECONVERGENT B0 ;  /* 0x0000000000007941 */ /* 0x000fea0003800200 */
.L_x_52:
[----:B------:R-:W-:Y:S01]  /*3e00*/  BAR.SYNC.DEFER_BLOCKING 0x0 ;  /* 0x0000000000007b1d */ /* 0x000fe20000010000 */
[----:B--2---:R-:W-:Y:S02]  /*3e10*/  IADD3 R6, P0, PT, R2, 0x400, RZ ;  /* 0x0000040002067810 */ /* 0x004fe40007f1e0ff */
[----:B-1----:R-:W-:Y:S02]  /*3e20*/  IADD3 R16, P1, PT, R4, 0x400, RZ ;  /* 0x0000040004107810 */ /* 0x002fe40007f3e0ff */
[----:B------:R-:W-:Y:S01]  /*3e30*/  F2FP.F16.F32.PACK_AB R11, R11, R10 ;  /* 0x0000000a0b0b723e */ /* 0x000fe200000000ff */
[----:B------:R-:W-:Y:S01]  /*3e40*/  IMAD.X R7, RZ, RZ, RZ, P0 ;  /* 0x000000ffff077224 */ /* 0x000fe200000e06ff */
[----:B------:R-:W-:Y:S01]  /*3e50*/  F2FP.F16.F32.PACK_AB R9, R51, R50 ;  /* 0x000000323309723e */ /* 0x000fe200000000ff */
[----:B------:R-:W-:Y:S01]  /*3e60*/  IMAD.X R17, RZ, RZ, RZ, P1 ;  /* 0x000000ffff117224 */ /* 0x000fe200008e06ff */
[----:B------:R-:W-:Y:S01]  /*3e70*/  F2FP.F16.F32.PACK_AB R15, R15, R14 ;  /* 0x0000000e0f0f723e */ /* 0x000fe200000000ff */
[----:B------:R-:W-:Y:S01]  /*3e80*/  BSSY.RECONVERGENT B0, `(.L_x_55) ;  /* 0x000001f000007945 */ /* 0x000fe20003800200 */
[----:B------:R-:W-:-:S02]  /*3e90*/  MOV R6, R6 ;  /* 0x0000000600067202 */ /* 0x000fc40000000f00 */
[----:B------:R-:W-:Y:S02]  /*3ea0*/  F2FP.F16.F32.PACK_AB R8, R49, R48 ;  /* 0x000000303108723e */ /* 0x000fe400000000ff */
[----:B------:R-:W-:Y:S02]  /*3eb0*/  F2FP.F16.F32.PACK_AB R10, R33, R32 ;  /* 0x00000020210a723e */ /* 0x000fe400000000ff */
[----:B------:R-:W-:Y:S02]  /*3ec0*/  F2FP.F16.F32.PACK_AB R13, R59, R58 ;  /* 0x0000003a3b0d723e */ /* 0x000fe400000000ff */
[----:B------:R-:W-:Y:S02]  /*3ed0*/  MOV R16, R16 ;  /* 0x0000001000107202 */ /* 0x000fe40000000f00 */
[----:B------:R-:W-:Y:S02]  /*3ee0*/  F2FP.F16.F32.PACK_AB R12, R57, R56 ;  /* 0x00000038390c723e */ /* 0x000fe400000000ff */
[----:B------:R-:W-:Y:S01]  /*3ef0*/  F2FP.F16.F32.PACK_AB R14, R31, R30 ;  /* 0x0000001e1f0e723e */ /* 0x000fe200000000ff */
[----:B------:R1:W-:Y:S04]  /*3f00*/  STSM.16.M88.4 [R6], R8 ;  /* 0x0000000806007844 */ /* 0x0003e80000000200 */
[----:B------:R1:W-:Y:S01]  /*3f10*/  STSM.16.M88.4 [R16], R12 ;  /* 0x0000000c10007844 */ /* 0x0003e20000000200 */
[----:B------:R2:W-:Y:S06]  /*3f20*/  MEMBAR.ALL.CTA ;  /* 0x0000000000007992 */ /* 0x0005ec0000008000 */
[----:B--2---:R-:W2:Y:S02]  /*3f30*/  FENCE.VIEW.ASYNC.S ;  /* 0x00000000000073c6 */ /* 0x004ea40000000000 */
[----:B--2---:R-:W-:Y:S06]  /*3f40*/  BAR.SYNC.DEFER_BLOCKING 0x0 ;  /* 0x0000000000007b1d */ /* 0x004fec0000010000 */
[----:B------:R-:W-:Y:S05]  /*3f50*/  @P2 BRA `(.L_x_56) ;  /* 0x0000000000442947 */ /* 0x000fea0003800000 */
[----:B------:R-:W2:Y:S01]  /*3f60*/  LDCU.64 UR8, c[0x0][0x348] ;  /* 0x00006900ff0877ac */ /* 0x000ea20008000a00 */
[----:B------:R-:W-:Y:S01]  /*3f70*/  R2UR UR20, R37 ;  /* 0x00000000251472ca */ /* 0x000fe200000e0000 */
[----:B-1----:R-:W-:Y:S01]  /*3f80*/  VIADD R6, R0, 0x480 ;  /* 0x0000048000067836 */ /* 0x002fe20000000000 */
[----:B------:R-:W-:Y:S01]  /*3f90*/  PLOP3.LUT P1, PT, PT, PT, PT, 0x80, 0x8 ;  /* 0x000000000008781c */ /* 0x000fe20003f2f070 */
[----:B------:R-:W-:Y:S01]  /*3fa0*/  UMOV UR17, 0x20 ;  /* 0x0000002000117882 */ /* 0x000fe20000000000 */
[----:B------:R-:W-:Y:S01]  /*3fb0*/  UMOV UR18, URZ ;  /* 0x000000ff00127c82 */ /* 0x000fe20008000000 */
[----:B--2---:R-:W-:-:S04]  /*3fc0*/  UIADD3 UR8, UP0, UPT, UR8, 0x180, URZ ;  /* 0x0000018008087890 */ /* 0x004fc8000ff1e0ff */
[----:B------:R-:W-:-:S12]  /*3fd0*/  UIADD3.X UR9, UPT, UPT, URZ, UR9, URZ, UP0, !UPT ;  /* 0x00000009ff097290 */ /* 0x000fd800087fe4ff */
.L_x_57:
[----:B------:R-:W-:Y:S02]  /*3fe0*/  PLOP3.LUT P0, PT, P0, P1, PT, 0xf2, 0x2f ;  /* 0x00000000002f781c */ /* 0x000fe40000703e72 */
[----:B------:R-:W-:Y:S01]  /*3ff0*/  @P1 R2UR P0, UR16, R6 ;  /* 0x00000000061012ca */ /* 0x000fe20000000000 */
[----:B------:R-:W-:-:S07]  /*4000*/  UMOV UR19, UR12 ;  /* 0x0000000c00137c82 */ /* 0x000fce0008000000 */
[----:B------:R-:W-:Y:S02]  /*4010*/  @P1 PLOP3.LUT P1, PT, P0, PT, PT, 0x80, 0x8 ;  /* 0x000000000008181c */ /* 0x000fe4000072f070 */
[----:B------:R-:W-:-:S03]  /*4020*/  PLOP3.LUT P0, PT, PT, PT, PT, 0x80, 0x8 ;  /* 0x000000000008781c */ /* 0x000fc60003f0f070 */
[----:B------:R1:W-:Y:S08]  /*4030*/  UTMASTG.4D [UR16], [UR8], desc[URZ] ;  /* 0x0000ff10080073b5 */ /* 0x0003f00008019000 */
[----:B-1----:R-:W-:Y:S05]  /*4040*/  @P1 BRA.U.ANY `(.L_x_57) ;  /* 0xfffffffd00e41947 */ /* 0x002fea000393ffff */
[----:B------:R0:W-:Y:S01]  /*4050*/  UTMACMDFLUSH ;  /* 0x00000000000079b7 */ /* 0x0001e20000000000 */
[----:B------:R-:W-:-:S04]  /*4060*/  DEPBAR.LE SB0, 0x2 ;  /* 0x000080800000791a */ /* 0x000fc80000000000 */
.L_x_56:
[----:B------:R-:W-:Y:S05]  /*4070*/  BSYNC.RECONVERGENT B0 ;  /* 0x0000000000007941 */ /* 0x000fea0003800200 */
.L_x_55:
[----:B------:R-:W-:Y:S01]  /*4080*/  BAR.SYNC.DEFER_BLOCKING 0x0 ;  /* 0x0000000000007b1d */ /* 0x000fe20000010000 */
[----:B------:R-:W-:Y:S02]  /*4090*/  IADD3 R2, P0, PT, R2, 0x800, RZ ;  /* 0x0000080002027810 */ /* 0x000fe40007f1e0ff */
[----:B------:R-:W-:Y:S02]  /*40a0*/  IADD3 R4, P1, PT, R4, 0x800, RZ ;  /* 0x0000080004047810 */ /* 0x000fe40007f3e0ff */
        /* <DEDUP_REMOVED lines=23> */
[----:B------:R-:W-:Y:S01]  /*4220*/  UMOV UR17, 0x40 ;  /* 0x0000004000117882 */ /* 0x000fe20000000000 */
[----:B------:R-:W-:Y:S01]  /*4230*/  UMOV UR18, URZ ;  /* 0x000000ff00127c82 */ /* 0x000fe20008000000 */
[----:B---3--:R-:W-:-:S04]  /*4240*/  UIADD3 UR8, UP0, UPT, UR8, 0x180, URZ ;  /* 0x0000018008087890 */ /* 0x008fc8000ff1e0ff */
[----:B------:R-:W-:-:S12]  /*4250*/  UIADD3.X UR9, UPT, UPT, URZ, UR9, URZ, UP0, !UPT ;  /* 0x00000009ff097290 */ /* 0x000fd800087fe4ff */
.L_x_60:
        /* <DEDUP_REMOVED lines=9> */
.L_x_59:
[----:B------:R-:W-:Y:S05]  /*42f0*/  BSYNC.RECONVERGENT B0 ;  /* 0x0000000000007941 */ /* 0x000fea0003800200 */
.L_x_58:
[----:B------:R-:W-:Y:S01]  /*4300*/  BAR.SYNC.DEFER_BLOCKING 0x0 ;  /* 0x0000000000007b1d */ /* 0x000fe20000010000 */
[----:B--2---:R-:W-:Y:S02]  /*4310*/  F2FP.F16.F32.PACK_AB R4, R89, R88 ;  /* 0x000000585904723e */ /* 0x004fe400000000ff */
[----:B------:R-:W-:Y:S02]  /*4320*/  F2FP.F16.F32.PACK_AB R5, R91, R90 ;  /* 0x0000005a5b05723e */ /* 0x000fe400000000ff */
[----:B-1----:R-:W-:Y:S01]  /*4330*/  F2FP.F16.F32.PACK_AB R6, R93, R92 ;  /* 0x0000005c5d06723e */ /* 0x002fe200000000ff */
[----:B------:R-:W-:Y:S01]  /*4340*/  BSSY.RECONVERGENT B0, `(.L_x_61) ;  /* 0x000001d000007945 */ /* 0x000fe20003800200 */
[----:B------:R-:W-:Y:S02]  /*4350*/  F2FP.F16.F32.PACK_AB R7, R95, R94 ;  /* 0x0000005e5f07723e */ /* 0x000fe400000000ff */
[----:B------:R-:W-:Y:S02]  /*4360*/  F2FP.F16.F32.PACK_AB R8, R101, R100 ;  /* 0x000000646508723e */ /* 0x000fe400000000ff */
[----:B------:R-:W-:-:S02]  /*4370*/  F2FP.F16.F32.PACK_AB R9, R103, R102 ;  /* 0x000000666709723e */ /* 0x000fc400000000ff */
        /* <DEDUP_REMOVED lines=10> */
[----:B------:R-:W-:Y:S01]  /*4420*/  VIADD R0, R0, 0x80 ;  /* 0x0000008000007836 */ /* 0x000fe20000000000 */
[----:B------:R-:W-:Y:S01]  /*4430*/  PLOP3.LUT P1, PT, PT, PT, PT, 0x80, 0x8 ;  /* 0x000000000008781c */ /* 0x000fe20003f2f070 */
[----:B------:R-:W-:Y:S01]  /*4440*/  UMOV UR17, 0x60 ;  /* 0x0000006000117882 */ /* 0x000fe20000000000 */
[----:B------:R-:W-:Y:S01]  /*4450*/  UMOV UR18, URZ ;  /* 0x000000ff00127c82 */ /* 0x000fe20008000000 */
[----:B--2---:R-:W-:-:S04]  /*4460*/  UIADD3 UR8, UP0, UPT, UR8, 0x180, URZ ;  /* 0x0000018008087890 */ /* 0x004fc8000ff1e0ff */
[----:B------:R-:W-:-:S12]  /*4470*/  UIADD3.X UR9, UPT, UPT, URZ, UR9, URZ, UP0, !UPT ;  /* 0x00000009ff097290 */ /* 0x000fd800087fe4ff */
.L_x_63:
        /* <DEDUP_REMOVED lines=9> */
.L_x_62:
[----:B------:R-:W-:Y:S05]  /*4510*/  BSYNC.RECONVERGENT B0 ;  /* 0x0000000000007941 */ /* 0x000fea0003800200 */
.L_x_61:
[----:B------:R-:W-:Y:S06]  /*4520*/  BAR.SYNC.DEFER_BLOCKING 0x0 ;  /* 0x0000000000007b1d */ /* 0x000fec0000010000 */
[----:B------:R-:W-:Y:S05]  /*4530*/  EXIT ;  /* 0x000000000000794d */ /* 0x000fea0003800000 */
.L_x_4:
[----:B------:R-:W-:Y:S02]  /*4540*/  IMAD.MOV.U32 R4, RZ, RZ, -0x80000000 ;  /* 0x80000000ff047424 */ /* 0x000fe400078e00ff */
[----:B--2---:R-:W-:-:S04]  /*4550*/  IMAD.MOV.U32 R5, RZ, RZ, -0x80000000 ;  /* 0x80000000ff057424 */ /* 0x004fc800078e00ff */
[----:B------:R2:W3:Y:S03]  /*4560*/  SYNCS.PHASECHK.TRANS64.TRYWAIT P0, [R7+URZ+0x28], R5 ;  /* 0x00002805070075a7 */ /* 0x0004e600080011ff */
[----:B---3--:R-:W-:Y:S05]  /*4570*/  @!P0 NANOSLEEP.SYNCS 0x989680 ;  /* 0x009896800000895d */ /* 0x008fea0003900000 */
[----:B------:R-:W3:Y:S02]  /*4580*/  @!P0 SYNCS.PHASECHK.TRANS64 P0, [R7+URZ+0x28], R5 ;  /* 0x00002805070085a7 */ /* 0x000ee400080010ff */
[----:B---3--:R-:W-:Y:S05]  /*4590*/  @!P0 BRA `(.L_x_4) ;  /* 0xfffffffc00e88947 */ /* 0x008fea000383ffff */
[----:B------:R-:W-:Y:S05]  /*45a0*/  BRA `(.L_x_64) ;  /* 0xffffffc000207947 */ /* 0x000fea000383ffff */
.L_x_21:
[----:B------:R-:W-:Y:S02]  /*45b0*/  IMAD.MOV.U32 R4, RZ, RZ, -0x80000000 ;  /* 0x80000000ff047424 */ /* 0x000fe400078e00ff */
[----:B--2---:R-:W-:-:S04]  /*45c0*/  IMAD.MOV.U32 R5, RZ, RZ, -0x80000000 ;  /* 0x80000000ff057424 */ /* 0x004fc800078e00ff */
[----:B------:R2:W4:Y:S03]  /*45d0*/  SYNCS.PHASECHK.TRANS64.TRYWAIT P0, [R7+URZ+0x8], R5 ;  /* 0x00000805070075a7 */ /* 0x00052600080011ff */
[----:B----4-:R-:W-:Y:S05]  /*45e0*/  @!P0 NANOSLEEP.SYNCS 0x989680 ;  /* 0x009896800000895d */ /* 0x010fea0003900000 */
[----:B------:R-:W4:Y:S02]  /*45f0*/  @!P0 SYNCS.PHASECHK.TRANS64 P0, [R7+URZ+0x8], R5 ;  /* 0x00000805070085a7 */ /* 0x000f2400080010ff */
[----:B----4-:R-:W-:Y:S05]  /*4600*/  @!P0 BRA `(.L_x_21) ;  /* 0xfffffffc00e88947 */ /* 0x010fea000383ffff */
[----:B------:R-:W-:Y:S05]  /*4610*/  BRA `(.L_x_65) ;  /* 0xffffffcc00a47947 */ /* 0x000fea000383ffff */
.L_x_25:
[----:B-1----:R1:W2:Y:S02]  /*4620*/  SYNCS.PHASECHK.TRANS64.TRYWAIT P3, [R0+URZ+0x20], RZ ;  /* 0x000020ff000075a7 */ /* 0x0022a400080611ff */
[----:B--2---:R-:W-:Y:S05]  /*4630*/  @!P3 NANOSLEEP.SYNCS 0x989680 ;  /* 0x009896800000b95d */ /* 0x004fea0003900000 */
[----:B------:R-:W2:Y:S02]  /*4640*/  @!P3 SYNCS.PHASECHK.TRANS64 P3, [R0+URZ+0x20], RZ ;  /* 0x000020ff0000b5a7 */ /* 0x000ea400080610ff */
[----:B--2---:R-:W-:Y:S05]  /*4650*/  @!P3 BRA `(.L_x_25) ;  /* 0xfffffffc00f0b947 */ /* 0x004fea000383ffff */
[----:B------:R-:W-:Y:S05]  /*4660*/  BRA `(.L_x_24) ;  /* 0xffffffd000e07947 */ /* 0x000fea000383ffff */
.L_x_29:
[----:B------:R-:W-:-:S07]  /*4670*/  IMAD.MOV.U32 R69, RZ, RZ, R68 ;  /* 0x000000ffff457224 */ /* 0x000fce00078e0044 */
.L_x_66:
[----:B-1----:R1:W2:Y:S02]  /*4680*/  SYNCS.PHASECHK.TRANS64.TRYWAIT P0, [R3+URZ], R69 ;  /* 0x00000045030075a7 */ /* 0x0022a400080011ff */
[----:B--2---:R-:W-:Y:S05]  /*4690*/  @!P0 NANOSLEEP.SYNCS 0x989680 ;  /* 0x009896800000895d */ /* 0x004fea0003900000 */
[----:B------:R-:W2:Y:S02]  /*46a0*/  @!P0 SYNCS.PHASECHK.TRANS64 P0, [R3+URZ], R69 ;  /* 0x00000045030085a7 */ /* 0x000ea400080010ff */
[----:B--2---:R-:W-:Y:S05]  /*46b0*/  @!P0 BRA `(.L_x_66) ;  /* 0xfffffffc00f08947 */ /* 0x004fea000383ffff */
[----:B------:R-:W-:Y:S05]  /*46c0*/  BRA `(.L_x_28) ;  /* 0xffffffd400987947 */ /* 0x000fea000383ffff */
.L_x_33:
[----:B------:R-:W-:-:S07]  /*46d0*/  IMAD.MOV.U32 R69, RZ, RZ, R68 ;  /* 0x000000ffff457224 */ /* 0x000fce00078e0044 */
.L_x_67:
[----:B-1----:R1:W2:Y:S02]  /*46e0*/  SYNCS.PHASECHK.TRANS64.TRYWAIT P0, [R71+URZ+0x18], R69 ;  /* 0x00001845470075a7 */ /* 0x0022a400080011ff */
[----:B--2---:R-:W-:Y:S05]  /*46f0*/  @!P0 NANOSLEEP.SYNCS 0x989680 ;  /* 0x009896800000895d */ /* 0x004fea0003900000 */
[----:B------:R-:W2:Y:S02]  /*4700*/  @!P0 SYNCS.PHASECHK.TRANS64 P0, [R71+URZ+0x18], R69 ;  /* 0x00001845470085a7 */ /* 0x000ea400080010ff */
[----:B--2---:R-:W-:Y:S05]  /*4710*/  @!P0 BRA `(.L_x_67) ;  /* 0xfffffffc00f08947 */ /* 0x004fea000383ffff */
[----:B------:R-:W-:Y:S05]  /*4720*/  BRA `(.L_x_68) ;  /* 0xffffffd400a87947 */ /* 0x000fea000383ffff */
.L_x_39:
[----:B------:R-:W-:-:S07]  /*4730*/  IMAD.MOV.U32 R96, RZ, RZ, R97 ;  /* 0x000000ffff607224 */ /* 0x000fce00078e0061 */
.L_x_69:
[----:B-1----:R1:W2:Y:S02]  /*4740*/  SYNCS.PHASECHK.TRANS64.TRYWAIT P0, [R0+URZ+0x8], R97 ;  /* 0x00000861000075a7 */ /* 0x0022a400080011ff */
[----:B--2---:R-:W-:Y:S05]  /*4750*/  @!P0 NANOSLEEP.SYNCS 0x989680 ;  /* 0x009896800000895d */ /* 0x004fea0003900000 */
[----:B------:R-:W2:Y:S02]  /*4760*/  @!P0 SYNCS.PHASECHK.TRANS64 P0, [R0+URZ+0x8], R97 ;  /* 0x00000861000085a7 */ /* 0x000ea400080010ff */
[----:B--2---:R-:W-:Y:S05]  /*4770*/  @!P0 BRA `(.L_x_69) ;  /* 0xfffffffc00f08947 */ /* 0x004fea000383ffff */
[----:B------:R-:W-:Y:S05]  /*4780*/  BRA `(.L_x_70) ;  /* 0xffffffdc00b87947 */ /* 0x000fea000383ffff */
.L_x_44:
[----:B------:R-:W-:Y:S01]  /*4790*/  BSSY B1, `(.L_x_71) ;  /* 0x0000008000017945 */ /* 0x000fe20003800000 */
[----:B------:R-:W-:Y:S02]  /*47a0*/  IMAD.MOV.U32 R104, RZ, RZ, R68 ;  /* 0x000000ffff687224 */ /* 0x000fe400078e0044 */
[----:B------:R-:W-:Y:S02]  /*47b0*/  IMAD.MOV.U32 R119, RZ, RZ, 0x2 ;  /* 0x00000002ff777424 */ /* 0x000fe400078e00ff */
[----:B------:R-:W-:Y:S02]  /*47c0*/  IMAD.MOV.U32 R129, RZ, RZ, 0x1f ;  /* 0x0000001fff817424 */ /* 0x000fe400078e00ff */
[----:B------:R-:W-:-:S07]  /*47d0*/  IMAD.MOV.U32 R116, RZ, RZ, 0xf ;  /* 0x0000000fff747424 */ /* 0x000fce00078e00ff */
[----:B------:R-:W-:Y:S05]  /*47e0*/  WARPSYNC.COLLECTIVE R116, `(.L_x_72) ;  /* 0x0000000074087348 */ /* 0x000fea0003c00000 */
[----:B------:R1:W2:Y:S02]  /*47f0*/  SHFL.BFLY P3, R106, R104, R119, R129 ;  /* 0x0c000077686a7389 */ /* 0x0002a40000060081 */
[----:B-12---:R-:W-:Y:S05]  /*4800*/  ENDCOLLECTIVE ;  /* 0x000000000000791b */ /* 0x006fea0003800000 */
.L_x_72:
[----:B------:R-:W-:Y:S05]  /*4810*/  BSYNC B1 ;  /* 0x0000000000017941 */ /* 0x000fea0003800000 */
.L_x_71:
[----:B------:R-:W-:Y:S02]  /*4820*/  IMAD.MOV.U32 R117, RZ, RZ, R106 ;  /* 0x000000ffff757224 */ /* 0x000fe400078e006a */
[----:B------:R-:W-:Y:S02]  /*4830*/  IMAD.MOV.U32 R119, RZ, RZ, 0x1 ;  /* 0x00000001ff777424 */ /* 0x000fe400078e00ff */
[----:B------:R-:W-:Y:S01]  /*4840*/  IMAD.MOV.U32 R129, RZ, RZ, 0x1f ;  /* 0x0000001fff817424 */ /* 0x000fe200078e00ff */
[----:B------:R-:W-:Y:S01]  /*4850*/  FMNMX R117, R68, R117, !PT ;  /* 0x0000007544757209 */ /* 0x000fe20007800000 */
[----:B------:R-:W-:-:S04]  /*4860*/  IMAD.MOV.U32 R116, RZ, RZ, 0xf ;  /* 0x0000000fff747424 */ /* 0x000fc800078e00ff */
[----:B------:R-:W-:-:S07]  /*4870*/  IMAD.MOV.U32 R104, RZ, RZ, R117 ;  /* 0x000000ffff687224 */ /* 0x000fce00078e0075 */
[----:B------:R-:W-:Y:S05]  /*4880*/  WARPSYNC.COLLECTIVE R116, `(.L_x_73) ;  /* 0x0000000074087348 */ /* 0x000fea0003c00000 */
[----:B------:R1:W2:Y:S02]  /*4890*/  SHFL.BFLY P3, R106, R104, R119, R129 ;  /* 0x0c000077686a7389 */ /* 0x0002a40000060081 */
[----:B-12---:R-:W-:Y:S05]  /*48a0*/  ENDCOLLECTIVE ;  /* 0x000000000000791b */ /* 0x006fea0003800000 */
.L_x_73:
[----:B------:R-:W-:Y:S02]  /*48b0*/  IMAD.MOV.U32 R119, RZ, RZ, 0x2 ;  /* 0x00000002ff777424 */ /* 0x000fe400078e00ff */
[----:B------:R-:W-:-:S05]  /*48c0*/  IMAD.MOV.U32 R80, RZ, RZ, R106 ;  /* 0x000000ffff507224 */ /* 0x000fca00078e006a */
[----:B------:R-:W-:-:S04]  /*48d0*/  FMNMX R117, R117, R80, !PT ;  /* 0x0000005075757209 */ /* 0x000fc80007800000 */
        /* <DEDUP_REMOVED lines=32> */
[----:B-1----:R-:W-:-:S04]  /*4ae0*/  FADD R104, R108, R99 ;  /* 0x000000636c687221 */ /* 0x002fc80000000000 */
[----:B---3--:R-:W-:-:S07]  /*4af0*/  FADD R104, R109, R104 ;  /* 0x000000686d687221 */ /* 0x008fce0000000000 */
[----:B------:R-:W-:Y:S05]  /*4b00*/  WARPSYNC.COLLECTIVE R116, `(.L_x_74) ;  /* 0x0000000074087348 */ /* 0x000fea0003c00000 */
[----:B------:R1:W2:Y:S02]  /*4b10*/  SHFL.BFLY P3, R106, R104, R119, R129 ;  /* 0x0c000077686a7389 */ /* 0x0002a40000060081 */
[----:B-12---:R-:W-:Y:S05]  /*4b20*/  ENDCOLLECTIVE ;  /* 0x000000000000791b */ /* 0x006fea0003800000 */
.L_x_74:
[----:B------:R-:W-:Y:S02]  /*4b30*/  IMAD.MOV.U32 R119, RZ, RZ, 0x1 ;  /* 0x00000001ff777424 */ /* 0x000fe400078e00ff */
[----:B------:R-:W-:-:S04]  /*4b40*/  IMAD.MOV.U32 R97, RZ, RZ, R106 ;  /* 0x000000ffff617224 */ /* 0x000fc800078e006a */
[----:B------:R-:W-:-:S04]  /*4b50*/  FADD R97, R104, R97 ;  /* 0x0000006168617221 */ /* 0x000fc80000000000 */
[----:B------:R-:W-:-:S07]  /*4b60*/  IMAD.MOV.U32 R104, RZ, RZ, R97 ;  /* 0x000000ffff687224 */ /* 0x000fce00078e0061 */
[----:B------:R-:W-:Y:S05]  /*4b70*/  WARPSYNC.COLLECTIVE R116, `(.L_x_75) ;  /* 0x0000000074087348 */ /* 0x000fea0003c00000 */
[----:B------:R1:W2:Y:S02]  /*4b80*/  SHFL.BFLY P3, R106, R104, R119, R129 ;  /* 0x0c000077686a7389 */ /* 0x0002a40000060081 */
[----:B-12---:R-:W-:Y:S05]  /*4b90*/  ENDCOLLECTIVE ;  /* 0x000000000000791b */ /* 0x006fea0003800000 */
.L_x_75:
[----:B------:R-:W-:Y:S05]  /*4ba0*/  BRA `(.L_x_76) ;  /* 0xffffffe000987947 */ /* 0x000fea000383ffff */
.L_x_48:
[----:B------:R-:W-:-:S07]  /*4bb0*/  IMAD.MOV.U32 R96, RZ, RZ, R97 ;  /* 0x000000ffff607224 */ /* 0x000fce00078e0061 */
.L_x_77:
[----:B-1----:R1:W2:Y:S02]  /*4bc0*/  SYNCS.PHASECHK.TRANS64.TRYWAIT P0, [R0+URZ+0x10], R97 ;  /* 0x00001061000075a7 */ /* 0x0022a400080011ff */
[----:B--2---:R-:W-:Y:S05]  /*4bd0*/  @!P0 NANOSLEEP.SYNCS 0x989680 ;  /* 0x009896800000895d */ /* 0x004fea0003900000 */
[----:B------:R-:W2:Y:S02]  /*4be0*/  @!P0 SYNCS.PHASECHK.TRANS64 P0, [R0+URZ+0x10], R97 ;  /* 0x00001061000085a7 */ /* 0x000ea400080010ff */
[----:B--2---:R-:W-:Y:S05]  /*4bf0*/  @!P0 BRA `(.L_x_77) ;  /* 0xfffffffc00f08947 */ /* 0x004fea000383ffff */
[----:B------:R-:W-:Y:S05]  /*4c00*/  BRA `(.L_x_47) ;  /* 0xffffffe400407947 */ /* 0x000fea000383ffff */
.L_x_78:
[----:B------:R-:W-:-:S00]  /*4c10*/  BRA `(.L_x_78) ;  /* 0xfffffffc00fc7947 */ /* 0x000fc0000383ffff */
[----:B------:R-:W-:-:S00]  /*4c20*/  NOP ;  /* 0x0000000000007918 */ /* 0x000fc00000000000 */
        /* <DEDUP_REMOVED lines=13> */
.L_x_79:


//--------------------- .nv.shared.kernel_cutlass_kernel_cudnnnative_sparse_attentionselectionNSA_select_attn_fwd_hmmaHopperSelectAttentionFwd_object_at__CopyAtom_ThrID10_TVLayoutSrc112801_TVLayoutDst112801_Valuetypef16_te_0 --------------------------
	.section	.nv.shared.kernel_cutlass_kernel_cudnnnative_sparse_attentionselectionNSA_select_attn_fwd_hmmaHopperSelectAttentionFwd_object_at__CopyAtom_ThrID10_TVLayoutSrc112801_TVLayoutDst112801_Valuetypef16_te_0,"aw",@nobits
	.sectionflags	@""
	.align	1024
	.zero		1024


//--------------------- .nv.shared.reserved.0     --------------------------
	.section	.nv.shared.reserved.0,"aw",@nobits
	.weak		__nv_reservedSMEM_offset_0_alias
	.size		__nv_reservedSMEM_offset_0_alias, 0, 64
	.other		__nv_reservedSMEM_offset_0_alias,@"STO_CUDA_RESERVED_SHARED STV_DEFAULT"
__nv_reservedSMEM_offset_0_alias:
	.zero		0
	.zero		64


//--------------------- .nv.constant0.kernel_cutlass_kernel_cudnnnative_sparse_attentionselectionNSA_select_attn_fwd_hmmaHopperSelectAttentionFwd_object_at__CopyAtom_ThrID10_TVLayoutSrc112801_TVLayoutDst112801_Valuetypef16_te_0 --------------------------
	.section	.nv.constant0.kernel_cutlass_kernel_cudnnnative_sparse_attentionselectionNSA_select_attn_fwd_hmmaHopperSelectAttentionFwd_object_at__CopyAtom_ThrID10_TVLayoutSrc112801_TVLayoutDst112801_Valuetypef16_te_0,"a",@progbits
	.sectionflags	@""
	.align	4
.nv.constant0.kernel_cutlass_kernel_cudnnnative_sparse_attentionselectionNSA_select_attn_fwd_hmmaHopperSelectAttentionFwd_object_at__CopyAtom_ThrID10_TVLayoutSrc112801_TVLayoutDst112801_Valuetypef16_te_0:
	.zero		1452


//--------------------- SYMBOLS --------------------------

	.type		.nv.reservedSmem.offset0,@object
	.size		.nv.reservedSmem.offset0,0x4
	.type		.nv.reservedSmem.cap,@object
	.size		.nv.reservedSmem.cap,0x4
